def matmul_kernel(
    a_ptr,
    b_ptr,
    c_ptr,
    M,
    N,
    K,
    stride_am,
    stride_ak,
    stride_bk,
    stride_bn,
    stride_cm,
    stride_cn,
    BLOCK_M: tl.constexpr,
    BLOCK_N: tl.constexpr,
    BLOCK_K: tl.constexpr,
    GROUP_M: tl.constexpr,
):
    pid = tl.program_id(axis=0)
    num_pid_m = tl.cdiv(M, BLOCK_M)
    num_pid_n = tl.cdiv(N, BLOCK_N)
    num_pid_in_group = GROUP_M * num_pid_n
    group_id = pid // num_pid_in_group
    first_pid_m = group_id * GROUP_M
    group_size_m = min(num_pid_m - first_pid_m, GROUP_M)
    pid_m = first_pid_m + ((pid % num_pid_in_group) % group_size_m)
    pid_n = (pid % num_pid_in_group) // group_size_m

    offs_am = (pid_m * BLOCK_M + tl.arange(0, BLOCK_M)) % M
    offs_bn = (pid_n * BLOCK_N + tl.arange(0, BLOCK_N)) % N
    offs_k = tl.arange(0, BLOCK_K)
    a_ptrs = a_ptr + offs_am[:, None] * stride_am + offs_k[None, :] * stride_ak
    b_ptrs = b_ptr + offs_k[:, None] * stride_bk + offs_bn[None, :] * stride_bn

    acc = tl.zeros((BLOCK_M, BLOCK_N), dtype=tl.float32)
    for kk in range(0, tl.cdiv(K, BLOCK_K)):
        a = tl.load(a_ptrs, mask=offs_k[None, :] < K - kk * BLOCK_K, other=0.0)
        b = tl.load(b_ptrs, mask=offs_k[:, None] < K - kk * BLOCK_K, other=0.0)
        acc = tl.dot(a, b, acc)
        a_ptrs += BLOCK_K * stride_ak
        b_ptrs += BLOCK_K * stride_bk

    c = acc.to(c_ptr.dtype.element_ty)
    offs_cm = pid_m * BLOCK_M + tl.arange(0, BLOCK_M)
    offs_cn = pid_n * BLOCK_N + tl.arange(0, BLOCK_N)
    c_ptrs = c_ptr + offs_cm[:, None] * stride_cm + offs_cn[None, :] * stride_cn
    mask = (offs_cm[:, None] < M) & (offs_cn[None, :] < N)
    tl.store(c_ptrs, c, mask=mask)

# config = {"BLOCK_K": 32, "BLOCK_M": 128, "BLOCK_N": 32, "GROUP_M": 8, "arch": "sm_100", "dtype": "bf16", "num_ctas": 1, "num_stages": 2, "num_warps": 4}
# arch = sm_100


// ===== COMPILED SASS (sm_100a) =====

	.target	sm_100a

	.elftype	@"ET_EXEC"


//--------------------- .note.nv.tkinfo           --------------------------
	.section	.note.nv.tkinfo,"",@"SHT_NOTE"
	.sectionflags	@"SHF_NOTE_NV_TKINFO"
	.tkinfo
        /*0018*/ 	.word	0x00000081
        /*0030*/ 	.string	""
        /*0030*/ 	.string	"ptxas-blackwell"
        /*0030*/ 	.string	"Cuda compilation tools, release 12.9, V12.9.86"
        /*0030*/ 	.string	"Build cuda_12.9.r12.9/compiler.36037853_0"
        /*0030*/ 	.string	"-v  -suppress-debug-info  -lineinfo  -arch sm_100a "



//--------------------- .note.nv.cuver            --------------------------
	.section	.note.nv.cuver,"",@"SHT_NOTE"
	.sectionflags	@"SHF_NOTE_NV_CUVER"
        /*0018*/ 	.short	0x0001
        /*001a*/ 	.short	0x0064
        /*001c*/ 	.short	0x0001
        /*001e*/ 	.short	0x0000
        /*0020*/ 	.short	0x0001
        /*0022*/ 	.short	0x0000


//--------------------- .nv.info                  --------------------------
	.section	.nv.info,"",@"SHT_CUDA_INFO"
	.align	4


	//----- nvinfo : EIATTR_REGCOUNT
	.align		4
        /*0000*/ 	.byte	0x04, 0x2f
        /*0002*/ 	.short	(.L_4 - .L_3)
	.align		4
.L_3:
        /*0004*/ 	.word	index@(matmul_kernel)
        /*0008*/ 	.word	0x00000060


	//----- nvinfo : EIATTR_FRAME_SIZE
	.align		4
.L_4:
        /*000c*/ 	.byte	0x04, 0x11
        /*000e*/ 	.short	(.L_6 - .L_5)
	.align		4
.L_5:
        /*0010*/ 	.word	index@($__internal_2_$__cuda_sm10x_tcgen05_guardrail_trap_unallocated_columns_being_dealloced)
        /*0014*/ 	.word	0x00000000


	//----- nvinfo : EIATTR_FRAME_SIZE
	.align		4
.L_6:
        /*0018*/ 	.byte	0x04, 0x11
        /*001a*/ 	.short	(.L_8 - .L_7)
	.align		4
.L_7:
        /*001c*/ 	.word	index@($__internal_1_$__cuda_sm10x_tcgen05_guardrail_trap_phase_invalid_during_alloc)
        /*0020*/ 	.word	0x00000000


	//----- nvinfo : EIATTR_FRAME_SIZE
	.align		4
.L_8:
        /*0024*/ 	.byte	0x04, 0x11
        /*0026*/ 	.short	(.L_10 - .L_9)
	.align		4
.L_9:
        /*0028*/ 	.word	index@($__internal_0_$__cuda_sm10x_tcgen05_guardrail_trap_col_being_dealloced_not_returned_by_alloc)
        /*002c*/ 	.word	0x00000000


	//----- nvinfo : EIATTR_FRAME_SIZE
	.align		4
.L_10:
        /*0030*/ 	.byte	0x04, 0x11
        /*0032*/ 	.short	(.L_12 - .L_11)
	.align		4
.L_11:
        /*0034*/ 	.word	index@(matmul_kernel)
        /*0038*/ 	.word	0x00000000


	//----- nvinfo : EIATTR_MIN_STACK_SIZE
	.align		4
.L_12:
        /*003c*/ 	.byte	0x04, 0x12
        /*003e*/ 	.short	(.L_14 - .L_13)
	.align		4
.L_13:
        /*0040*/ 	.word	index@(matmul_kernel)
        /*0044*/ 	.word	0x00000000
.L_14:


//--------------------- .nv.info.matmul_kernel    --------------------------
	.section	.nv.info.matmul_kernel,"",@"SHT_CUDA_INFO"
	.sectionflags	@""
	.align	4


	//----- nvinfo : EIATTR_CUDA_API_VERSION
	.align		4
        /*0000*/ 	.byte	0x04, 0x37
        /*0002*/ 	.short	(.L_16 - .L_15)
.L_15:
        /*0004*/ 	.word	0x00000081


	//----- nvinfo : EIATTR_KPARAM_INFO
	.align		4
.L_16:
        /*0008*/ 	.byte	0x04, 0x17
        /*000a*/ 	.short	(.L_18 - .L_17)
.L_17:
        /*000c*/ 	.word	0x00000000
        /*0010*/ 	.short	0x000d
        /*0012*/ 	.short	0x0048
        /*0014*/ 	.byte	0x00, 0xf4, 0x21, 0x00


	//----- nvinfo : EIATTR_KPARAM_INFO
	.align		4
.L_18:
        /*0018*/ 	.byte	0x04, 0x17
        /*001a*/ 	.short	(.L_20 - .L_19)
.L_19:
        /*001c*/ 	.word	0x00000000
        /*0020*/ 	.short	0x000c
        /*0022*/ 	.short	0x0040
        /*0024*/ 	.byte	0x00, 0xf4, 0x21, 0x00


	//----- nvinfo : EIATTR_KPARAM_INFO
	.align		4
.L_20:
        /*0028*/ 	.byte	0x04, 0x17
        /*002a*/ 	.short	(.L_22 - .L_21)
.L_21:
        /*002c*/ 	.word	0x00000000
        /*0030*/ 	.short	0x000b
        /*0032*/ 	.short	0x0038
        /*0034*/ 	.byte	0x00, 0xf0, 0x11, 0x00


	//----- nvinfo : EIATTR_KPARAM_INFO
	.align		4
.L_22:
        /*0038*/ 	.byte	0x04, 0x17
        /*003a*/ 	.short	(.L_24 - .L_23)
.L_23:
        /*003c*/ 	.word	0x00000000
        /*0040*/ 	.short	0x000a
        /*0042*/ 	.short	0x0034
        /*0044*/ 	.byte	0x00, 0xf0, 0x11, 0x00


	//----- nvinfo : EIATTR_KPARAM_INFO
	.align		4
.L_24:
        /*0048*/ 	.byte	0x04, 0x17
        /*004a*/ 	.short	(.L_26 - .L_25)
.L_25:
        /*004c*/ 	.word	0x00000000
        /*0050*/ 	.short	0x0009
        /*0052*/ 	.short	0x0030
        /*0054*/ 	.byte	0x00, 0xf0, 0x11, 0x00


	//----- nvinfo : EIATTR_KPARAM_INFO
	.align		4
.L_26:
        /*0058*/ 	.byte	0x04, 0x17
        /*005a*/ 	.short	(.L_28 - .L_27)
.L_27:
        /*005c*/ 	.word	0x00000000
        /*0060*/ 	.short	0x0008
        /*0062*/ 	.short	0x002c
        /*0064*/ 	.byte	0x00, 0xf0, 0x11, 0x00


	//----- nvinfo : EIATTR_KPARAM_INFO
	.align		4
.L_28:
        /*0068*/ 	.byte	0x04, 0x17
        /*006a*/ 	.short	(.L_30 - .L_29)
.L_29:
        /*006c*/ 	.word	0x00000000
        /*0070*/ 	.short	0x0007
        /*0072*/ 	.short	0x0028
        /*0074*/ 	.byte	0x00, 0xf0, 0x11, 0x00


	//----- nvinfo : EIATTR_KPARAM_INFO
	.align		4
.L_30:
        /*0078*/ 	.byte	0x04, 0x17
        /*007a*/ 	.short	(.L_32 - .L_31)
.L_31:
        /*007c*/ 	.word	0x00000000
        /*0080*/ 	.short	0x0006
        /*0082*/ 	.short	0x0024
        /*0084*/ 	.byte	0x00, 0xf0, 0x11, 0x00


	//----- nvinfo : EIATTR_KPARAM_INFO
	.align		4
.L_32:
        /*0088*/ 	.byte	0x04, 0x17
        /*008a*/ 	.short	(.L_34 - .L_33)
.L_33:
        /*008c*/ 	.word	0x00000000
        /*0090*/ 	.short	0x0005
        /*0092*/ 	.short	0x0020
        /*0094*/ 	.byte	0x00, 0xf0, 0x11, 0x00


	//----- nvinfo : EIATTR_KPARAM_INFO
	.align		4
.L_34:
        /*0098*/ 	.byte	0x04, 0x17
        /*009a*/ 	.short	(.L_36 - .L_35)
.L_35:
        /*009c*/ 	.word	0x00000000
        /*00a0*/ 	.short	0x0004
        /*00a2*/ 	.short	0x001c
        /*00a4*/ 	.byte	0x00, 0xf0, 0x11, 0x00


	//----- nvinfo : EIATTR_KPARAM_INFO
	.align		4
.L_36:
        /*00a8*/ 	.byte	0x04, 0x17
        /*00aa*/ 	.short	(.L_38 - .L_37)
.L_37:
        /*00ac*/ 	.word	0x00000000
        /*00b0*/ 	.short	0x0003
        /*00b2*/ 	.short	0x0018
        /*00b4*/ 	.byte	0x00, 0xf0, 0x11, 0x00


	//----- nvinfo : EIATTR_KPARAM_INFO
	.align		4
.L_38:
        /*00b8*/ 	.byte	0x04, 0x17
        /*00ba*/ 	.short	(.L_40 - .L_39)
.L_39:
        /*00bc*/ 	.word	0x00000000
        /*00c0*/ 	.short	0x0002
        /*00c2*/ 	.short	0x0010
        /*00c4*/ 	.byte	0x00, 0xf4, 0x21, 0x00


	//----- nvinfo : EIATTR_KPARAM_INFO
	.align		4
.L_40:
        /*00c8*/ 	.byte	0x04, 0x17
        /*00ca*/ 	.short	(.L_42 - .L_41)
.L_41:
        /*00cc*/ 	.word	0x00000000
        /*00d0*/ 	.short	0x0001
        /*00d2*/ 	.short	0x0008
        /*00d4*/ 	.byte	0x00, 0xf4, 0x21, 0x00


	//----- nvinfo : EIATTR_KPARAM_INFO
	.align		4
.L_42:
        /*00d8*/ 	.byte	0x04, 0x17
        /*00da*/ 	.short	(.L_44 - .L_43)
.L_43:
        /*00dc*/ 	.word	0x00000000
        /*00e0*/ 	.short	0x0000
        /*00e2*/ 	.short	0x0000
        /*00e4*/ 	.byte	0x00, 0xf4, 0x21, 0x00


	//----- nvinfo : EIATTR_AT_ENTRY_FRAGMENTS
	.align		4
.L_44:
        /*00e8*/ 	.byte	0x04, 0x4f
        /*00ea*/ 	.short	(.L_46 - .L_45)


	//   ....[0]....
.L_45:
        /*00ec*/ 	.word	0x00000004


	//----- nvinfo : EIATTR_RESERVED_SMEM_USED
	.align		4
.L_46:
        /*00f0*/ 	.byte	0x01, 0x41
	.zero		2


	//----- nvinfo : EIATTR_SPARSE_MMA_MASK
	.align		4
        /*00f4*/ 	.byte	0x03, 0x50
        /*00f6*/ 	.short	0x0000


	//----- nvinfo : EIATTR_TCGEN05_1CTA_USED
	.align		4
        /*00f8*/ 	.byte	0x01, 0x51
	.zero		2


	//----- nvinfo : EIATTR_MAXREG_COUNT
	.align		4
        /*00fc*/ 	.byte	0x03, 0x1b
        /*00fe*/ 	.short	0x00ff


	//----- nvinfo : EIATTR_NUM_BARRIERS
	.align		4
        /*0100*/ 	.byte	0x02, 0x4c
        /*0102*/ 	.byte	0x01
	.zero		1


	//----- nvinfo : EIATTR_INT_WARP_WIDE_INSTR_OFFSETS
	.align		4
        /*0104*/ 	.byte	0x04, 0x31
        /*0106*/ 	.short	(.L_48 - .L_47)


	//   ....[0]....
.L_47:
        /*0108*/ 	.word	0x00001610


	//   ....[1]....
        /*010c*/ 	.word	0x00001640


	//   ....[2]....
        /*0110*/ 	.word	0x00002790


	//   ....[3]....
        /*0114*/ 	.word	0x000054d0


	//   ....[4]....
        /*0118*/ 	.word	0x00005520


	//----- nvinfo : EIATTR_COOP_GROUP_MASK_REGIDS
	.align		4
.L_48:
        /*011c*/ 	.byte	0x04, 0x29
        /*011e*/ 	.short	(.L_50 - .L_49)


	//   ....[0]....
.L_49:
        /*0120*/ 	.word	0xffffffff


	//   ....[1]....
        /*0124*/ 	.word	0xffffffff


	//   ....[2]....
        /*0128*/ 	.word	0xffffffff


	//   ....[3]....
        /*012c*/ 	.word	0xffffffff


	//----- nvinfo : EIATTR_COOP_GROUP_INSTR_OFFSETS
	.align		4
.L_50:
        /*0130*/ 	.byte	0x04, 0x28
        /*0132*/ 	.short	(.L_52 - .L_51)


	//   ....[0]....
.L_51:
        /*0134*/ 	.word	0x00000070


	//   ....[1]....
        /*0138*/ 	.word	0x00000330


	//   ....[2]....
        /*013c*/ 	.word	0x00005360


	//   ....[3]....
        /*0140*/ 	.word	0x000055d0


	//----- nvinfo : EIATTR_VRC_CTA_INIT_COUNT
	.align		4
.L_52:
        /*0144*/ 	.byte	0x02, 0x4a
        /*0146*/ 	.byte	0x80
	.zero		1


	//----- nvinfo : EIATTR_MBARRIER_INSTR_OFFSETS
	.align		4
        /*0148*/ 	.byte	0x04, 0x39
        /*014a*/ 	.short	(.L_54 - .L_53)


	//   ....[0]....
.L_53:
        /*014c*/ 	.word	0x00001760
        /*0150*/ 	.word	0x000000ff
        /*0154*/ 	.word	0x00000000
        /*0158*/ 	.short	0x0100
        /*015a*/ 	.byte	0x0d
	.zero		1


	//   ....[1]....
        /*015c*/ 	.word	0x000027d0
        /*0160*/ 	.word	0x000000ff
        /*0164*/ 	.word	0x00001008
        /*0168*/ 	.short	0x0100
        /*016a*/ 	.byte	0x0b
	.zero		1


	//   ....[2]....
        /*016c*/ 	.word	0x00003e50
        /*0170*/ 	.word	0x000000ff
        /*0174*/ 	.word	0x00000000
        /*0178*/ 	.short	0x010a
        /*017a*/ 	.byte	0x0d
	.zero		1


	//   ....[3]....
        /*017c*/ 	.word	0x00004430
        /*0180*/ 	.word	0x000000ff
        /*0184*/ 	.word	0x00000000
        /*0188*/ 	.short	0x010a
        /*018a*/ 	.byte	0x0d
	.zero		1


	//   ....[4]....
        /*018c*/ 	.word	0x00004540
        /*0190*/ 	.word	0x000000ff
        /*0194*/ 	.word	0x00001000
        /*0198*/ 	.short	0x0108
        /*019a*/ 	.byte	0x0b
	.zero		1


	//   ....[5]....
        /*019c*/ 	.word	0x000045b0
        /*01a0*/ 	.word	0x000000ff
        /*01a4*/ 	.word	0x00001008
        /*01a8*/ 	.short	0x0108
        /*01aa*/ 	.byte	0x0b
	.zero		1


	//   ....[6]....
        /*01ac*/ 	.word	0x000055f0
        /*01b0*/ 	.word	0x000000ff
        /*01b4*/ 	.word	0x00000000
        /*01b8*/ 	.short	0x010a
        /*01ba*/ 	.byte	0x0d
	.zero		1


	//   ....[7]....
        /*01bc*/ 	.word	0x00005620
        /*01c0*/ 	.word	0x000000ff
        /*01c4*/ 	.word	0x00000000
        /*01c8*/ 	.short	0x010a
        /*01ca*/ 	.byte	0x0d
	.zero		1


	//----- nvinfo : EIATTR_NUM_MBARRIERS
	.align		4
.L_54:
        /*01cc*/ 	.byte	0x03, 0x38
        /*01ce*/ 	.short	0x0002


	//----- nvinfo : EIATTR_EXIT_INSTR_OFFSETS
	.align		4
        /*01d0*/ 	.byte	0x04, 0x1c
        /*01d2*/ 	.short	(.L_56 - .L_55)


	//   ....[0]....
.L_55:
        /*01d4*/ 	.word	0x000055e0


	//----- nvinfo : EIATTR_REQNTID
	.align		4
.L_56:
        /*01d8*/ 	.byte	0x04, 0x10
        /*01da*/ 	.short	(.L_58 - .L_57)
.L_57:
        /*01dc*/ 	.word	0x00000080
        /*01e0*/ 	.word	0x00000001
        /*01e4*/ 	.word	0x00000001


	//----- nvinfo : EIATTR_CRS_STACK_SIZE
	.align		4
.L_58:
        /*01e8*/ 	.byte	0x04, 0x1e
        /*01ea*/ 	.short	(.L_60 - .L_59)
.L_59:
        /*01ec*/ 	.word	0x00000000


	//----- nvinfo : EIATTR_CBANK_PARAM_SIZE
	.align		4
.L_60:
        /*01f0*/ 	.byte	0x03, 0x19
        /*01f2*/ 	.short	0x0050


	//----- nvinfo : EIATTR_PARAM_CBANK
	.align		4
        /*01f4*/ 	.byte	0x04, 0x0a
        /*01f6*/ 	.short	(.L_62 - .L_61)
	.align		4
.L_61:
        /*01f8*/ 	.word	index@(.nv.constant0.matmul_kernel)
        /*01fc*/ 	.short	0x0380
        /*01fe*/ 	.short	0x0050


	//----- nvinfo : EIATTR_SW_WAR
	.align		4
.L_62:
        /*0200*/ 	.byte	0x04, 0x36
        /*0202*/ 	.short	(.L_64 - .L_63)
.L_63:
        /*0204*/ 	.word	0x00000008
.L_64:


//--------------------- .nv.compat                --------------------------
	.section	.nv.compat,"",@"SHT_CUDA_COMPAT_INFO"
	.align	4
        /*0000*/ 	.byte	0x02, 0x02, 0x02, 0x00, 0x02, 0x05, 0x05, 0x00, 0x02, 0x03, 0x00, 0x00, 0x02, 0x06, 0x01, 0x00


//--------------------- .nv.callgraph             --------------------------
	.section	.nv.callgraph,"",@"SHT_CUDA_CALLGRAPH"
	.align	4
	.sectionentsize	8
	.align		4
        /*0000*/ 	.word	0x00000000
	.align		4
        /*0004*/ 	.word	0xffffffff
	.align		4
        /*0008*/ 	.word	0x00000000
	.align		4
        /*000c*/ 	.word	0xfffffffe
	.align		4
        /*0010*/ 	.word	0x00000000
	.align		4
        /*0014*/ 	.word	0xfffffffd
	.align		4
        /*0018*/ 	.word	0x00000000
	.align		4
        /*001c*/ 	.word	0xfffffffc


//--------------------- .text.matmul_kernel       --------------------------
	.section	.text.matmul_kernel,"ax",@progbits
	.align	128
        .global         matmul_kernel
        .type           matmul_kernel,@function
        .size           matmul_kernel,(.L_x_21 - matmul_kernel)
        .other          matmul_kernel,@"STO_CUDA_ENTRY STV_DEFAULT"
matmul_kernel:
.text.matmul_kernel:
[----:B------:R-:W0:Y:S01]  /*0000*/  LDC R1, c[0x0][0x37c] ;  /* 0x0000df00ff017b82 */ /* 0x000e220000000800 */
[----:B------:R-:W1:Y:S01]  /*0010*/  S2R R34, SR_TID.X ;  /* 0x0000000000227919 */ /* 0x000e620000002100 */
[----:B------:R-:W2:Y:S01]  /*0020*/  LDCU.64 UR24, c[0x0][0x358] ;  /* 0x00006b00ff1877ac */ /* 0x000ea20008000a00 */
[----:B-1----:R-:W-:-:S13]  /*0030*/  ISETP.GE.U32.AND P0, PT, R34, 0x20, PT ;  /* 0x000000202200780c */ /* 0x002fda0003f06070 */
[----:B------:R-:W-:Y:S02]  /*0040*/  VOTEU.ANY UP0, P0 ;  /* 0x0000000000ff7886 */ /* 0x000fe40000000100 */
[----:B0-2---:R-:W-:Y:S05]  /*0050*/  BRA.U UP0, `(.L_x_0) ;  /* 0x0000000100b87547 */ /* 0x005fea000b800000 */
[----:B------:R-:W0:Y:S01]  /*0060*/  S2UR UR6, SR_CgaCtaId ;  /* 0x00000000000679c3 */ /* 0x000e220000008800 */
[----:B------:R-:W-:Y:S01]  /*0070*/  NOP ;  /* 0x0000000000007918 */ /* 0x000fe20000000000 */
[----:B------:R-:W-:Y:S02]  /*0080*/  UMOV UR4, 0x40 ;  /* 0x0000004000047882 */ /* 0x000fe40000000000 */
[----:B0-----:R-:W-:-:S09]  /*0090*/  ULEA UR4, UR6, UR4, 0x18 ;  /* 0x0000000406047291 */ /* 0x001fd2000f8ec0ff */
[----:B------:R-:W0:Y:S01]  /*00a0*/  LDS.U8 R0, [UR4] ;  /* 0x00000004ff007984 */ /* 0x000e220008000000 */
[----:B------:R-:W-:Y:S02]  /*00b0*/  UMOV UR4, 0x400 ;  /* 0x0000040000047882 */ /* 0x000fe40000000000 */
[----:B------:R-:W-:Y:S01]  /*00c0*/  ULEA UR4, UR6, UR4, 0x18 ;  /* 0x0000000406047291 */ /* 0x000fe2000f8ec0ff */
[----:B0-----:R-:W-:-:S13]  /*00d0*/  ISETP.NE.AND P0, PT, R0, RZ, PT ;  /* 0x000000ff0000720c */ /* 0x001fda0003f05270 */
[----:B------:R-:W-:Y:S05]  /*00e0*/  @P0 BRA `(.L_x_1) ;  /* 0x00000000007c0947 */ /* 0x000fea0003800000 */
[----:B------:R-:W-:-:S13]  /*00f0*/  ELECT P0, URZ, PT ;  /* 0x0000000000ff782f */ /* 0x000fda0003800000 */
[----:B------:R-:W-:Y:S05]  /*0100*/  @!P0 BRA `(.L_x_2) ;  /* 0x0000000000848947 */ /* 0x000fea0003800000 */
[----:B------:R-:W-:Y:S01]  /*0110*/  UMOV UR5, 0x2 ;  /* 0x0000000200057882 */ /* 0x000fe20000000000 */
[----:B------:R-:W-:Y:S02]  /*0120*/  IMAD.MOV.U32 R4, RZ, RZ, 0x1 ;  /* 0x00000001ff047424 */ /* 0x000fe400078e00ff */
[----:B------:R-:W-:Y:S02]  /*0130*/  IMAD.MOV.U32 R5, RZ, RZ, 0x3 ;  /* 0x00000003ff057424 */ /* 0x000fe400078e00ff */
[----:B------:R-:W-:Y:S04]  /*0140*/  DEPBAR.LE SB0, 0x36 ;  /* 0x00008d800000791a */ /* 0x000fe80000000000 */
[----:B------:R-:W0:Y:S02]  /*0150*/  UTCATOMSWS.FIND_AND_SET.ALIGN UP1, UR5, UR5 ;  /* 0x00000005000575e3 */ /* 0x000e240008020800 */
[----:B0-----:R-:W-:-:S04]  /*0160*/  PLOP3.LUT P0, PT, PT, PT, UP1, 0x80, 0x8 ;  /* 0x000000000008781c */ /* 0x001fc80003f0f018 */
[----:B------:R-:W-:-:S04]  /*0170*/  SEL R0, RZ, 0xffffffff, !P0 ;  /* 0xffffffffff007807 */ /* 0x000fc80004000000 */
[----:B------:R-:W-:Y:S01]  /*0180*/  ISETP.NE.AND P0, PT, R0, RZ, PT ;  /* 0x000000ff0000720c */ /* 0x000fe20003f05270 */
[----:B------:R-:W-:-:S12]  /*0190*/  IMAD.U32 R0, RZ, RZ, UR5 ;  /* 0x00000005ff007e24 */ /* 0x000fd8000f8e00ff */
[----:B------:R-:W-:Y:S05]  /*01a0*/  @P0 BRA `(.L_x_3) ;  /* 0x0000000000240947 */ /* 0x000fea0003800000 */
.L_x_4:
[----:B------:R-:W-:Y:S05]  /*01b0*/  NANOSLEEP 0x64 ;  /* 0x000000640000795d */ /* 0x000fea0003800000 */
[----:B------:R-:W-:-:S05]  /*01c0*/  UMOV UR5, 0x2 ;  /* 0x0000000200057882 */ /* 0x000fca0000000000 */
[----:B------:R-:W-:Y:S04]  /*01d0*/  DEPBAR.LE SB0, 0x36 ;  /* 0x00008d800000791a */ /* 0x000fe80000000000 */
[----:B------:R-:W0:Y:S02]  /*01e0*/  UTCATOMSWS.FIND_AND_SET.ALIGN UP1, UR5, UR5 ;  /* 0x00000005000575e3 */ /* 0x000e240008020800 */
[----:B0-----:R-:W-:-:S04]  /*01f0*/  PLOP3.LUT P0, PT, PT, PT, UP1, 0x80, 0x8 ;  /* 0x000000000008781c */ /* 0x001fc80003f0f018 */
[----:B------:R-:W-:-:S04]  /*0200*/  SEL R0, RZ, 0xffffffff, !P0 ;  /* 0xffffffffff007807 */ /* 0x000fc80004000000 */
[----:B------:R-:W-:Y:S01]  /*0210*/  ISETP.NE.AND P0, PT, R0, RZ, PT ;  /* 0x000000ff0000720c */ /* 0x000fe20003f05270 */
[----:B------:R-:W-:-:S12]  /*0220*/  IMAD.U32 R0, RZ, RZ, UR5 ;  /* 0x00000005ff007e24 */ /* 0x000fd8000f8e00ff */
[----:B------:R-:W-:Y:S05]  /*0230*/  @!P0 BRA `(.L_x_4) ;  /* 0xfffffffc00dc8947 */ /* 0x000fea000383ffff */
.L_x_3:
[C---:B------:R-:W-:Y:S01]  /*0240*/  VIADD R3, R0.reuse, 0x10 ;  /* 0x0000001000037836 */ /* 0x040fe20000000000 */
[----:B------:R-:W-:Y:S01]  /*0250*/  UMOV UR5, 0x50 ;  /* 0x0000005000057882 */ /* 0x000fe20000000000 */
[----:B------:R-:W-:Y:S01]  /*0260*/  SHF.L.U32 R2, R5, R0, RZ ;  /* 0x0000000005027219 */ /* 0x000fe200000006ff */
[----:B------:R-:W-:Y:S01]  /*0270*/  ULEA UR5, UR6, UR5, 0x18 ;  /* 0x0000000506057291 */ /* 0x000fe2000f8ec0ff */
[----:B------:R-:W-:Y:S01]  /*0280*/  IMAD.SHL.U32 R0, R0, 0x20, RZ ;  /* 0x0000002000007824 */ /* 0x000fe200078e00ff */
[----:B------:R-:W-:-:S04]  /*0290*/  SHF.L.U32 R3, R4, R3, RZ ;  /* 0x0000000304037219 */ /* 0x000fc800000006ff */
[----:B------:R-:W-:-:S05]  /*02a0*/  LOP3.LUT R2, R3, R2, RZ, 0xfc, !PT ;  /* 0x0000000203027212 */ /* 0x000fca00078efcff */
[----:B------:R0:W-:Y:S04]  /*02b0*/  ATOMS.OR RZ, [UR5], R2 ;  /* 0x00000002ffff798c */ /* 0x0001e8000b000005 */
[----:B------:R0:W-:Y:S01]  /*02c0*/  STS [UR4], R0 ;  /* 0x00000000ff007988 */ /* 0x0001e20008000804 */
[----:B------:R-:W-:Y:S05]  /*02d0*/  BRA `(.L_x_2) ;  /* 0x0000000000107947 */ /* 0x000fea0003800000 */
.L_x_1:
[----:B------:R-:W-:Y:S01]  /*02e0*/  IMAD.MOV.U32 R0, RZ, RZ, -0x1 ;  /* 0xffffffffff007424 */ /* 0x000fe200078e00ff */
[----:B------:R-:W-:-:S04]  /*02f0*/  MOV R2, 0x320 ;  /* 0x0000032000027802 */ /* 0x000fc80000000f00 */
[----:B------:R0:W-:Y:S03]  /*0300*/  STS [UR4], R0 ;  /* 0x00000000ff007988 */ /* 0x0001e60008000804 */
[----:B0-----:R-:W-:Y:S05]  /*0310*/  CALL.REL.NOINC `($__internal_1_$__cuda_sm10x_tcgen05_guardrail_trap_phase_invalid_during_alloc) ;  /* 0x0000005000d87944 */ /* 0x001fea0003c00000 */
.L_x_2:
[----:B------:R-:W-:Y:S05]  /*0320*/  WARPSYNC.ALL ;  /* 0x0000000000007948 */ /* 0x000fea0003800000 */
[----:B------:R-:W-:Y:S01]  /*0330*/  NOP ;  /* 0x0000000000007918 */ /* 0x000fe20000000000 */
.L_x_0:
[----:B------:R-:W1:Y:S01]  /*0340*/  LDC.64 R12, c[0x0][0x398] ;  /* 0x0000e600ff0c7b82 */ /* 0x000e620000000a00 */
[----:B------:R-:W2:Y:S01]  /*0350*/  S2R R5, SR_CTAID.X ;  /* 0x0000000000057919 */ /* 0x000ea20000002500 */
[----:B------:R-:W-:Y:S01]  /*0360*/  UMOV UR11, 0x400 ;  /* 0x00000400000b7882 */ /* 0x000fe20000000000 */
[----:B------:R-:W-:Y:S01]  /*0370*/  SHF.R.U32.HI R35, RZ, 0x5, R34 ;  /* 0x00000005ff237819 */ /* 0x000fe20000011622 */
[----:B------:R-:W3:Y:S04]  /*0380*/  LDCU.128 UR16, c[0x0][0x380] ;  /* 0x00007000ff1077ac */ /* 0x000ee80008000c00 */
[----:B------:R-:W4:Y:S01]  /*0390*/  S2UR UR4, SR_CgaCtaId ;  /* 0x00000000000479c3 */ /* 0x000f220000008800 */
[----:B------:R-:W-:-:S07]  /*03a0*/  UMOV UR6, 0x1 ;  /* 0x0000000100067882 */ /* 0x000fce0000000000 */
[----:B------:R-:W5:Y:S01]  /*03b0*/  LDC.64 R62, c[0x0][0x3a8] ;  /* 0x0000ea00ff3e7b82 */ /* 0x000f620000000a00 */
[----:B01----:R-:W-:Y:S01]  /*03c0*/  VIADD R0, R13, 0x1f ;  /* 0x0000001f0d007836 */ /* 0x003fe20000000000 */
[----:B------:R-:W-:-:S04]  /*03d0*/  IABS R15, R12 ;  /* 0x0000000c000f7213 */ /* 0x000fc80000000000 */
[----:B------:R-:W-:Y:S01]  /*03e0*/  SHF.R.S32.HI R3, RZ, 0x1f, R0 ;  /* 0x0000001fff037819 */ /* 0x000fe20000011400 */
[----:B----4-:R-:W-:-:S03]  /*03f0*/  ULEA UR11, UR4, UR11, 0x18 ;  /* 0x0000000b040b7291 */ /* 0x010fc6000f8ec0ff */
[----:B------:R-:W-:Y:S01]  /*0400*/  LEA.HI R3, R3, R0, RZ, 0x5 ;  /* 0x0000000003037211 */ /* 0x000fe200078f28ff */
[----:B------:R-:W-:Y:S01]  /*0410*/  BAR.SYNC.DEFER_BLOCKING 0x0 ;  /* 0x0000000000007b1d */ /* 0x000fe20000010000 */
[----:B--2---:R-:W-:Y:S02]  /*0420*/  IABS R8, R5 ;  /* 0x0000000500087213 */ /* 0x004fe40000000000 */
[----:B------:R-:W-:-:S05]  /*0430*/  SHF.R.S32.HI R3, RZ, 0x5, R3 ;  /* 0x00000005ff037819 */ /* 0x000fca0000011403 */
[----:B------:R-:W-:-:S05]  /*0440*/  IMAD.SHL.U32 R4, R3, 0x8, RZ ;  /* 0x0000000803047824 */ /* 0x000fca00078e00ff */
[-C--:B------:R-:W-:Y:S02]  /*0450*/  IABS R7, R4.reuse ;  /* 0x0000000400077213 */ /* 0x080fe40000000000 */
[----:B------:R-:W-:Y:S02]  /*0460*/  IABS R10, R4 ;  /* 0x00000004000a7213 */ /* 0x000fe40000000000 */
[----:B------:R-:W0:Y:S01]  /*0470*/  I2F.RP R0, R7 ;  /* 0x0000000700007306 */ /* 0x000e220000209400 */
[----:B------:R-:W1:Y:S07]  /*0480*/  LDS R16, [UR11] ;  /* 0x0000000bff107984 */ /* 0x000e6e0008000800 */
[----:B0-----:R-:W0:Y:S02]  /*0490*/  MUFU.RCP R0, R0 ;  /* 0x0000000000007308 */ /* 0x001e240000001000 */
[----:B0-----:R-:W-:-:S02]  /*04a0*/  VIADD R2, R0, 0xffffffe ;  /* 0x0ffffffe00027836 */ /* 0x001fc40000000000 */
[----:B------:R-:W-:-:S04]  /*04b0*/  IMAD.MOV R0, RZ, RZ, -R10 ;  /* 0x000000ffff007224 */ /* 0x000fc800078e0a0a */
[----:B------:R0:W2:Y:S02]  /*04c0*/  F2I.FTZ.U32.TRUNC.NTZ R3, R2 ;  /* 0x0000000200037305 */ /* 0x0000a4000021f000 */
[----:B0-----:R-:W-:Y:S01]  /*04d0*/  IMAD.MOV.U32 R2, RZ, RZ, RZ ;  /* 0x000000ffff027224 */ /* 0x001fe200078e00ff */
[----:B-1----:R-:W-:Y:S01]  /*04e0*/  R2UR UR10, R16 ;  /* 0x00000000100a72ca */ /* 0x002fe200000e0000 */
[----:B--2---:R-:W-:-:S04]  /*04f0*/  IMAD.MOV R6, RZ, RZ, -R3 ;  /* 0x000000ffff067224 */ /* 0x004fc800078e0a03 */
[----:B------:R-:W-:Y:S02]  /*0500*/  IMAD R9, R6, R7, RZ ;  /* 0x0000000706097224 */ /* 0x000fe400078e02ff */
[----:B------:R-:W-:Y:S02]  /*0510*/  IMAD.MOV.U32 R6, RZ, RZ, R8 ;  /* 0x000000ffff067224 */ /* 0x000fe400078e0008 */
[----:B------:R-:W-:-:S06]  /*0520*/  IMAD.HI.U32 R3, R3, R9, R2 ;  /* 0x0000000903037227 */ /* 0x000fcc00078e0002 */
[----:B------:R-:W-:-:S04]  /*0530*/  IMAD.HI.U32 R3, R3, R6, RZ ;  /* 0x0000000603037227 */ /* 0x000fc800078e00ff */
[----:B------:R-:W-:Y:S01]  /*0540*/  IMAD R0, R3, R0, R6 ;  /* 0x0000000003007224 */ /* 0x000fe200078e0206 */
[----:B------:R-:W-:Y:S04]  /*0550*/  BAR.SYNC.DEFER_BLOCKING 0x0 ;  /* 0x0000000000007b1d */ /* 0x000fe80000010000 */
[----:B------:R-:W-:-:S13]  /*0560*/  ISETP.GT.U32.AND P1, PT, R7, R0, PT ;  /* 0x000000000700720c */ /* 0x000fda0003f24070 */
[----:B------:R-:W-:Y:S02]  /*0570*/  @!P1 IMAD.IADD R0, R0, 0x1, -R7 ;  /* 0x0000000100009824 */ /* 0x000fe400078e0a07 */
[----:B------:R-:W-:Y:S01]  /*0580*/  @!P1 VIADD R3, R3, 0x1 ;  /* 0x0000000103039836 */ /* 0x000fe20000000000 */
[----:B------:R-:W-:Y:S02]  /*0590*/  ISETP.NE.AND P1, PT, R4, RZ, PT ;  /* 0x000000ff0400720c */ /* 0x000fe40003f25270 */
[----:B------:R-:W-:Y:S02]  /*05a0*/  ISETP.GE.U32.AND P0, PT, R0, R7, PT ;  /* 0x000000070000720c */ /* 0x000fe40003f06070 */
[----:B------:R-:W-:-:S04]  /*05b0*/  LOP3.LUT R0, R5, R4, RZ, 0x3c, !PT ;  /* 0x0000000405007212 */ /* 0x000fc800078e3cff */
[----:B------:R-:W-:Y:S01]  /*05c0*/  ISETP.GE.AND P2, PT, R0, RZ, PT ;  /* 0x000000ff0000720c */ /* 0x000fe20003f46270 */
[----:B------:R-:W-:-:S06]  /*05d0*/  VIADD R0, R12, 0x7f ;  /* 0x0000007f0c007836 */ /* 0x000fcc0000000000 */
[----:B------:R-:W-:-:S04]  /*05e0*/  @P0 VIADD R3, R3, 0x1 ;  /* 0x0000000103030836 */ /* 0x000fc80000000000 */
[----:B------:R-:W-:Y:S01]  /*05f0*/  IMAD.MOV.U32 R2, RZ, RZ, R3 ;  /* 0x000000ffff027224 */ /* 0x000fe200078e0003 */
[----:B------:R-:W-:-:S03]  /*0600*/  SHF.R.S32.HI R3, RZ, 0x1f, R0 ;  /* 0x0000001fff037819 */ /* 0x000fc60000011400 */
[----:B------:R-:W-:Y:S01]  /*0610*/  @!P2 IMAD.MOV R2, RZ, RZ, -R2 ;  /* 0x000000ffff02a224 */ /* 0x000fe200078e0a02 */
[----:B------:R-:W-:Y:S02]  /*0620*/  @!P1 LOP3.LUT R2, RZ, R4, RZ, 0x33, !PT ;  /* 0x00000004ff029212 */ /* 0x000fe400078e33ff */
[----:B------:R-:W-:-:S03]  /*0630*/  LEA.HI R3, R3, R0, RZ, 0x7 ;  /* 0x0000000003037211 */ /* 0x000fc600078f38ff */
[----:B------:R-:W-:Y:S02]  /*0640*/  IMAD.SHL.U32 R8, R2, 0x8, RZ ;  /* 0x0000000802087824 */ /* 0x000fe400078e00ff */
[----:B------:R-:W-:-:S03]  /*0650*/  IMAD.MOV R2, RZ, RZ, -R2 ;  /* 0x000000ffff027224 */ /* 0x000fc600078e0a02 */
[----:B------:R-:W-:Y:S01]  /*0660*/  LEA.HI.SX32 R3, R3, -R8, 0x19 ;  /* 0x8000000803037211 */ /* 0x000fe200078fcaff */
[----:B------:R-:W-:-:S03]  /*0670*/  IMAD R10, R4, R2, R5 ;  /* 0x00000002040a7224 */ /* 0x000fc600078e0205 */
[----:B------:R-:W-:Y:S02]  /*0680*/  VIMNMX R11, PT, PT, R3, 0x8, PT ;  /* 0x00000008030b7848 */ /* 0x000fe40003fe0100 */
[----:B------:R-:W-:Y:S02]  /*0690*/  IABS R9, R10 ;  /* 0x0000000a00097213 */ /* 0x000fe40000000000 */
[-C--:B------:R-:W-:Y:S02]  /*06a0*/  IABS R7, R11.reuse ;  /* 0x0000000b00077213 */ /* 0x080fe40000000000 */
[----:B------:R-:W-:Y:S02]  /*06b0*/  IABS R4, R11 ;  /* 0x0000000b00047213 */ /* 0x000fe40000000000 */
[----:B------:R-:W0:Y:S08]  /*06c0*/  I2F.RP R0, R7 ;  /* 0x0000000700007306 */ /* 0x000e300000209400 */
[----:B0-----:R-:W0:Y:S02]  /*06d0*/  MUFU.RCP R0, R0 ;  /* 0x0000000000007308 */ /* 0x001e240000001000 */
[----:B0-----:R-:W-:-:S02]  /*06e0*/  VIADD R3, R0, 0xffffffe ;  /* 0x0ffffffe00037836 */ /* 0x001fc40000000000 */
[----:B------:R-:W-:-:S04]  /*06f0*/  IMAD.MOV R0, RZ, RZ, -R4 ;  /* 0x000000ffff007224 */ /* 0x000fc800078e0a04 */
[----:B------:R-:W0:Y:S08]  /*0700*/  I2F.RP R4, R15 ;  /* 0x0000000f00047306 */ /* 0x000e300000209400 */
[----:B------:R-:W1:Y:S08]  /*0710*/  F2I.FTZ.U32.TRUNC.NTZ R3, R3 ;  /* 0x0000000300037305 */ /* 0x000e70000021f000 */
[----:B0-----:R-:W0:Y:S01]  /*0720*/  MUFU.RCP R4, R4 ;  /* 0x0000000400047308 */ /* 0x001e220000001000 */
[----:B-1----:R-:W-:-:S04]  /*0730*/  IMAD.MOV R6, RZ, RZ, -R3 ;  /* 0x000000ffff067224 */ /* 0x002fc800078e0a03 */
[----:B------:R-:W-:-:S04]  /*0740*/  IMAD.MOV.U32 R2, RZ, RZ, R6 ;  /* 0x000000ffff027224 */ /* 0x000fc800078e0006 */
[----:B------:R-:W-:Y:S02]  /*0750*/  IMAD R5, R2, R7, RZ ;  /* 0x0000000702057224 */ /* 0x000fe400078e02ff */
[----:B------:R-:W-:-:S04]  /*0760*/  IMAD.MOV.U32 R2, RZ, RZ, RZ ;  /* 0x000000ffff027224 */ /* 0x000fc800078e00ff */
[----:B------:R-:W-:Y:S01]  /*0770*/  IMAD.HI.U32 R2, R3, R5, R2 ;  /* 0x0000000503027227 */ /* 0x000fe200078e0002 */
[----:B------:R-:W-:-:S03]  /*0780*/  IABS R3, R13 ;  /* 0x0000000d00037213 */ /* 0x000fc60000000000 */
[----:B0-----:R-:W-:Y:S01]  /*0790*/  VIADD R5, R4, 0xffffffe ;  /* 0x0ffffffe04057836 */ /* 0x001fe20000000000 */
[----:B------:R-:W0:Y:S01]  /*07a0*/  I2F.RP R6, R3 ;  /* 0x0000000300067306 */ /* 0x000e220000209400 */
[----:B------:R-:W-:-:S04]  /*07b0*/  IMAD.HI.U32 R2, R2, R9, RZ ;  /* 0x0000000902027227 */ /* 0x000fc800078e00ff */
[----:B------:R-:W-:-:S03]  /*07c0*/  IMAD R0, R2, R0, R9 ;  /* 0x0000000002007224 */ /* 0x000fc600078e0209 */
[----:B------:R-:W1:Y:S02]  /*07d0*/  F2I.FTZ.U32.TRUNC.NTZ R5, R5 ;  /* 0x0000000500057305 */ /* 0x000e64000021f000 */
[----:B------:R-:W-:-:S06]  /*07e0*/  ISETP.GT.U32.AND P1, PT, R7, R0, PT ;  /* 0x000000000700720c */ /* 0x000fcc0003f24070 */
[----:B0-----:R-:W0:Y:S07]  /*07f0*/  MUFU.RCP R6, R6 ;  /* 0x0000000600067308 */ /* 0x001e2e0000001000 */
[----:B------:R-:W-:Y:S02]  /*0800*/  @!P1 IMAD.IADD R0, R0, 0x1, -R7 ;  /* 0x0000000100009824 */ /* 0x000fe400078e0a07 */
[----:B------:R-:W-:Y:S01]  /*0810*/  @!P1 VIADD R2, R2, 0x1 ;  /* 0x0000000102029836 */ /* 0x000fe20000000000 */
[----:B------:R-:W-:Y:S01]  /*0820*/  ISETP.NE.AND P1, PT, R11, RZ, PT ;  /* 0x000000ff0b00720c */ /* 0x000fe20003f25270 */
[----:B-1----:R-:W-:Y:S01]  /*0830*/  IMAD.MOV R4, RZ, RZ, -R5 ;  /* 0x000000ffff047224 */ /* 0x002fe200078e0a05 */
[----:B------:R-:W-:-:S02]  /*0840*/  ISETP.GE.U32.AND P0, PT, R0, R7, PT ;  /* 0x000000070000720c */ /* 0x000fc40003f06070 */
[----:B------:R-:W-:Y:S01]  /*0850*/  LOP3.LUT R0, R10, R11, RZ, 0x3c, !PT ;  /* 0x0000000b0a007212 */ /* 0x000fe200078e3cff */
[----:B------:R-:W-:Y:S02]  /*0860*/  IMAD R7, R4, R15, RZ ;  /* 0x0000000f04077224 */ /* 0x000fe400078e02ff */
[----:B------:R-:W-:Y:S01]  /*0870*/  IMAD.MOV.U32 R4, RZ, RZ, RZ ;  /* 0x000000ffff047224 */ /* 0x000fe200078e00ff */
[----:B------:R-:W-:-:S03]  /*0880*/  ISETP.GE.AND P2, PT, R0, RZ, PT ;  /* 0x000000ff0000720c */ /* 0x000fc60003f46270 */
[----:B------:R-:W-:Y:S01]  /*0890*/  IMAD.HI.U32 R4, R5, R7, R4 ;  /* 0x0000000705047227 */ /* 0x000fe200078e0004 */
[----:B------:R-:W-:-:S03]  /*08a0*/  SHF.R.U32.HI R7, RZ, 0x5, R34 ;  /* 0x00000005ff077819 */ /* 0x000fc60000011622 */
[----:B------:R-:W-:Y:S01]  /*08b0*/  @P0 VIADD R2, R2, 0x1 ;  /* 0x0000000102020836 */ /* 0x000fe20000000000 */
[----:B------:R-:W-:-:S03]  /*08c0*/  SGXT.U32 R7, R7, 0x2 ;  /* 0x000000020707781a */ /* 0x000fc60000000000 */
[----:B------:R-:W-:-:S04]  /*08d0*/  IMAD.MOV.U32 R14, RZ, RZ, R2 ;  /* 0x000000ffff0e7224 */ /* 0x000fc800078e0002 */
[----:B------:R-:W-:Y:S01]  /*08e0*/  @!P2 IMAD.MOV R14, RZ, RZ, -R14 ;  /* 0x000000ffff0ea224 */ /* 0x000fe200078e0a0e */
[----:B------:R-:W-:-:S05]  /*08f0*/  @!P1 LOP3.LUT R14, RZ, R11, RZ, 0x33, !PT ;  /* 0x0000000bff0e9212 */ /* 0x000fca00078e33ff */
[----:B------:R-:W-:-:S04]  /*0900*/  IMAD.MOV R0, RZ, RZ, -R14 ;  /* 0x000000ffff007224 */ /* 0x000fc800078e0a0e */
[----:B------:R-:W-:Y:S01]  /*0910*/  IMAD R0, R11, R0, R10 ;  /* 0x000000000b007224 */ /* 0x000fe200078e020a */
[----:B------:R-:W-:-:S03]  /*0920*/  LOP3.LUT R11, R34, 0x7f, RZ, 0xc0, !PT ;  /* 0x0000007f220b7812 */ /* 0x000fc600078ec0ff */
[----:B------:R-:W-:Y:S01]  /*0930*/  IMAD.IADD R0, R8, 0x1, R0 ;  /* 0x0000000108007824 */ /* 0x000fe200078e0200 */
[----:B------:R-:W-:Y:S01]  /*0940*/  ISETP.NE.U32.AND P1, PT, R11, RZ, PT ;  /* 0x000000ff0b00720c */ /* 0x000fe20003f25070 */
[----:B0-----:R-:W-:Y:S02]  /*0950*/  VIADD R8, R6, 0xffffffe ;  /* 0x0ffffffe06087836 */ /* 0x001fe40000000000 */
[----:B------:R-:W-:Y:S02]  /*0960*/  IMAD R2, R0, 0x80, R11 ;  /* 0x0000008000027824 */ /* 0x000fe400078e020b */
[----:B------:R0:W1:Y:S01]  /*0970*/  F2I.FTZ.U32.TRUNC.NTZ R9, R8 ;  /* 0x0000000800097305 */ /* 0x000062000021f000 */
[----:B------:R-:W-:Y:S02]  /*0980*/  IMAD.SHL.U32 R0, R14, 0x20, RZ ;  /* 0x000000200e007824 */ /* 0x000fe400078e00ff */
[----:B------:R-:W-:Y:S02]  /*0990*/  IABS R36, R2 ;  /* 0x0000000200247213 */ /* 0x000fe40000000000 */
[----:B------:R-:W-:-:S02]  /*09a0*/  ISETP.GE.AND P2, PT, R2, RZ, PT ;  /* 0x000000ff0200720c */ /* 0x000fc40003f46270 */
[----:B------:R-:W-:Y:S01]  /*09b0*/  LOP3.LUT R7, R0, R7, RZ, 0xfc, !PT ;  /* 0x0000000700077212 */ /* 0x000fe200078efcff */
[----:B------:R-:W-:Y:S01]  /*09c0*/  IMAD.HI.U32 R4, R4, R36, RZ ;  /* 0x0000002404047227 */ /* 0x000fe200078e00ff */
[----:B------:R-:W-:Y:S02]  /*09d0*/  IADD3 R42, PT, PT, R0, 0x1c, R35 ;  /* 0x0000001c002a7810 */ /* 0x000fe40007ffe023 */
[----:B------:R-:W-:Y:S01]  /*09e0*/  LOP3.LUT R29, R7, 0x4, RZ, 0xfc, !PT ;  /* 0x00000004071d7812 */ /* 0x000fe200078efcff */
[----:B------:R-:W-:Y:S01]  /*09f0*/  IMAD.MOV R4, RZ, RZ, -R4 ;  /* 0x000000ffff047224 */ /* 0x000fe200078e0a04 */
[----:B------:R-:W-:Y:S01]  /*0a00*/  IABS R10, R7 ;  /* 0x00000007000a7213 */ /* 0x000fe20000000000 */
[----:B0-----:R-:W-:Y:S01]  /*0a10*/  IMAD.MOV.U32 R8, RZ, RZ, RZ ;  /* 0x000000ffff087224 */ /* 0x001fe200078e00ff */
[----:B------:R-:W-:Y:S01]  /*0a20*/  IABS R14, R29 ;  /* 0x0000001d000e7213 */ /* 0x000fe20000000000 */
[----:B------:R-:W-:Y:S01]  /*0a30*/  IMAD R36, R15, R4, R36 ;  /* 0x000000040f247224 */ /* 0x000fe200078e0224 */
[C---:B------:R-:W-:Y:S01]  /*0a40*/  LOP3.LUT R31, R7.reuse, 0x8, RZ, 0xfc, !PT ;  /* 0x00000008071f7812 */ /* 0x040fe200078efcff */
[----:B-1----:R-:W-:Y:S01]  /*0a50*/  IMAD.MOV R6, RZ, RZ, -R9 ;  /* 0x000000ffff067224 */ /* 0x002fe200078e0a09 */
[----:B------:R-:W-:-:S02]  /*0a60*/  LOP3.LUT R37, R7, 0x10, RZ, 0xfc, !PT ;  /* 0x0000001007257812 */ /* 0x000fc400078efcff */
[----:B------:R-:W-:Y:S01]  /*0a70*/  ISETP.GT.U32.AND P0, PT, R15, R36, PT ;  /* 0x000000240f00720c */ /* 0x000fe20003f04070 */
[----:B------:R-:W-:Y:S01]  /*0a80*/  IMAD R5, R6, R3, RZ ;  /* 0x0000000306057224 */ /* 0x000fe200078e02ff */
[----:B------:R-:W-:Y:S01]  /*0a90*/  IABS R16, R31 ;  /* 0x0000001f00107213 */ /* 0x000fe20000000000 */
[----:B------:R-:W-:Y:S01]  /*0aa0*/  IMAD.SHL.U32 R6, R35, 0x200000, RZ ;  /* 0x0020000023067824 */ /* 0x000fe200078e00ff */
[----:B------:R-:W-:Y:S01]  /*0ab0*/  LOP3.LUT R39, R7, 0x14, RZ, 0xfc, !PT ;  /* 0x0000001407277812 */ /* 0x000fe200078efcff */
[----:B------:R-:W-:Y:S01]  /*0ac0*/  IMAD.HI.U32 R9, R9, R5, R8 ;  /* 0x0000000509097227 */ /* 0x000fe200078e0008 */
[----:B------:R-:W-:Y:S02]  /*0ad0*/  IABS R20, R37 ;  /* 0x0000002500147213 */ /* 0x000fe40000000000 */
[----:B------:R-:W-:Y:S02]  /*0ae0*/  LOP3.LUT R6, R6, 0x600000, RZ, 0xc0, !PT ;  /* 0x0060000006067812 */ /* 0x000fe400078ec0ff */
[----:B------:R-:W-:Y:S01]  /*0af0*/  IABS R22, R39 ;  /* 0x0000002700167213 */ /* 0x000fe20000000000 */
[----:B------:R-:W-:Y:S01]  /*0b00*/  IMAD.HI.U32 R4, R9, R10, RZ ;  /* 0x0000000a09047227 */ /* 0x000fe200078e00ff */
[----:B------:R-:W-:-:S02]  /*0b10*/  R2UR UR12, R6 ;  /* 0x00000000060c72ca */ /* 0x000fc400000e0000 */
[----:B------:R-:W-:Y:S01]  /*0b20*/  LOP3.LUT R33, R7, 0xc, RZ, 0xfc, !PT ;  /* 0x0000000c07217812 */ /* 0x000fe200078efcff */
[----:B------:R-:W-:Y:S01]  /*0b30*/  IMAD.HI.U32 R5, R9, R14, RZ ;  /* 0x0000000e09057227 */ /* 0x000fe200078e00ff */
[----:B------:R-:W-:Y:S02]  /*0b40*/  LOP3.LUT R41, R7, 0x18, RZ, 0xfc, !PT ;  /* 0x0000001807297812 */ /* 0x000fe400078efcff */
[----:B------:R-:W-:Y:S01]  /*0b50*/  IABS R18, R33 ;  /* 0x0000002100127213 */ /* 0x000fe20000000000 */
[----:B------:R-:W-:Y:S02]  /*0b60*/  @!P0 IMAD.IADD R36, R36, 0x1, -R15 ;  /* 0x0000000124248824 */ /* 0x000fe400078e0a0f */
[----:B------:R-:W-:Y:S02]  /*0b70*/  IMAD.MOV R4, RZ, RZ, -R4 ;  /* 0x000000ffff047224 */ /* 0x000fe400078e0a04 */
[----:B------:R-:W-:Y:S01]  /*0b80*/  IMAD.MOV R5, RZ, RZ, -R5 ;  /* 0x000000ffff057224 */ /* 0x000fe200078e0a05 */
[----:B------:R-:W-:Y:S01]  /*0b90*/  ISETP.GT.U32.AND P0, PT, R15, R36, PT ;  /* 0x000000240f00720c */ /* 0x000fe20003f04070 */
[----:B------:R-:W-:-:S02]  /*0ba0*/  IMAD R10, R3, R4, R10 ;  /* 0x00000004030a7224 */ /* 0x000fc400078e020a */
[----:B------:R-:W-:Y:S02]  /*0bb0*/  IMAD R14, R3, R5, R14 ;  /* 0x00000005030e7224 */ /* 0x000fe400078e020e */
[----:B------:R-:W0:Y:S01]  /*0bc0*/  LDC.64 R4, c[0x0][0x3a0] ;  /* 0x0000e800ff047b82 */ /* 0x000e220000000a00 */
[----:B------:R-:W-:-:S04]  /*0bd0*/  IMAD.HI.U32 R6, R9, R16, RZ ;  /* 0x0000001009067227 */ /* 0x000fc800078e00ff */
[----:B------:R-:W-:-:S04]  /*0be0*/  IMAD.HI.U32 R11, R9, R20, RZ ;  /* 0x00000014090b7227 */ /* 0x000fc800078e00ff */
[----:B------:R-:W-:Y:S01]  /*0bf0*/  @!P0 IMAD.IADD R36, R36, 0x1, -R15 ;  /* 0x0000000124248824 */ /* 0x000fe200078e0a0f */
[----:B------:R-:W-:Y:S01]  /*0c00*/  ISETP.NE.AND P0, PT, R12, RZ, PT ;  /* 0x000000ff0c00720c */ /* 0x000fe20003f05270 */
[----:B------:R-:W-:Y:S02]  /*0c10*/  IMAD.MOV R15, RZ, RZ, -R6 ;  /* 0x000000ffff0f7224 */ /* 0x000fe400078e0a06 */
[----:B------:R-:W-:-:S04]  /*0c20*/  IMAD.HI.U32 R6, R9, R22, RZ ;  /* 0x0000001609067227 */ /* 0x000fc800078e00ff */
[----:B------:R-:W-:Y:S02]  /*0c30*/  @!P2 IMAD.MOV R36, RZ, RZ, -R36 ;  /* 0x000000ffff24a224 */ /* 0x000fe400078e0a24 */
[----:B------:R-:W-:Y:S02]  /*0c40*/  IMAD.MOV R11, RZ, RZ, -R11 ;  /* 0x000000ffff0b7224 */ /* 0x000fe400078e0a0b */
[----:B------:R-:W-:Y:S02]  /*0c50*/  IMAD R16, R3, R15, R16 ;  /* 0x0000000f03107224 */ /* 0x000fe400078e0210 */
[----:B------:R-:W-:Y:S01]  /*0c60*/  @!P0 LOP3.LUT R36, RZ, R12, RZ, 0x33, !PT ;  /* 0x0000000cff248212 */ /* 0x000fe200078e33ff */
[C---:B0-----:R-:W-:Y:S02]  /*0c70*/  VIADD R17, R4.reuse, 0xffffffec ;  /* 0xffffffec04117836 */ /* 0x041fe40000000000 */
[----:B------:R-:W-:Y:S02]  /*0c80*/  VIADD R12, R4, 0xffffffe8 ;  /* 0xffffffe8040c7836 */ /* 0x000fe40000000000 */
[----:B------:R-:W-:Y:S01]  /*0c90*/  IMAD.MOV R15, RZ, RZ, -R6 ;  /* 0x000000ffff0f7224 */ /* 0x000fe200078e0a06 */
[----:B------:R-:W-:Y:S01]  /*0ca0*/  ISETP.GE.U32.AND P4, PT, R17, 0x7fffffcd, PT ;  /* 0x7fffffcd1100780c */ /* 0x000fe20003f86070 */
[----:B------:R-:W-:Y:S01]  /*0cb0*/  IMAD R6, R3, R11, R20 ;  /* 0x0000000b03067224 */ /* 0x000fe200078e0214 */
[----:B------:R-:W-:Y:S01]  /*0cc0*/  ISETP.GE.U32.AND P0, PT, R12, 0x7fffffc9, PT ;  /* 0x7fffffc90c00780c */ /* 0x000fe20003f06070 */
[C---:B------:R-:W-:Y:S01]  /*0cd0*/  VIADD R11, R4.reuse, 0xffffffed ;  /* 0xffffffed040b7836 */ /* 0x040fe20000000000 */
[----:B------:R-:W-:Y:S01]  /*0ce0*/  IABS R20, R42 ;  /* 0x0000002a00147213 */ /* 0x000fe20000000000 */
[C---:B------:R-:W-:Y:S01]  /*0cf0*/  VIADD R17, R4.reuse, 0xffffffee ;  /* 0xffffffee04117836 */ /* 0x040fe20000000000 */
[----:B------:R-:W-:Y:S01]  /*0d00*/  SEL R21, RZ, 0x1, P0 ;  /* 0x00000001ff157807 */ /* 0x000fe20000000000 */
[----:B------:R-:W-:Y:S01]  /*0d10*/  VIADD R12, R4, 0xffffffea ;  /* 0xffffffea040c7836 */ /* 0x000fe20000000000 */
[----:B------:R-:W-:Y:S01]  /*0d20*/  ISETP.GE.U32.AND P2, PT, R11, 0x7fffffce, PT ;  /* 0x7fffffce0b00780c */ /* 0x000fe20003f46070 */
[----:B------:R-:W-:Y:S01]  /*0d30*/  IMAD.HI.U32 R8, R9, R18, RZ ;  /* 0x0000001209087227 */ /* 0x000fe200078e00ff */
[----:B------:R-:W-:-:S02]  /*0d40*/  ISETP.GE.U32.AND P5, PT, R17, 0x7fffffcf, PT ;  /* 0x7fffffcf1100780c */ /* 0x000fc40003fa6070 */
[----:B------:R-:W-:Y:S01]  /*0d50*/  SEL R17, RZ, 0x1, P4 ;  /* 0x00000001ff117807 */ /* 0x000fe20002000000 */
[----:B------:R-:W-:Y:S01]  /*0d60*/  VIADD R11, R4, 0xffffffe9 ;  /* 0xffffffe9040b7836 */ /* 0x000fe20000000000 */
[----:B------:R-:W-:Y:S01]  /*0d70*/  ISETP.GE.U32.AND P4, PT, R12, 0x7fffffcb, PT ;  /* 0x7fffffcb0c00780c */ /* 0x000fe20003f86070 */
[----:B------:R-:W-:Y:S01]  /*0d80*/  IMAD.MOV R8, RZ, RZ, -R8 ;  /* 0x000000ffff087224 */ /* 0x000fe200078e0a08 */
[----:B------:R-:W-:Y:S01]  /*0d90*/  SEL R24, RZ, 0x1fffe, P2 ;  /* 0x0001fffeff187807 */ /* 0x000fe20001000000 */
[C---:B------:R-:W-:Y:S01]  /*0da0*/  VIADD R12, R4.reuse, 0xffffffe4 ;  /* 0xffffffe4040c7836 */ /* 0x040fe20000000000 */
[----:B------:R-:W-:Y:S01]  /*0db0*/  ISETP.GE.U32.AND P3, PT, R11, 0x7fffffca, PT ;  /* 0x7fffffca0b00780c */ /* 0x000fe20003f66070 */
[C---:B------:R-:W-:Y:S01]  /*0dc0*/  IMAD R18, R3.reuse, R8, R18 ;  /* 0x0000000803127224 */ /* 0x040fe200078e0212 */
[----:B------:R-:W-:Y:S01]  /*0dd0*/  SEL R19, RZ, 0x4, P4 ;  /* 0x00000004ff137807 */ /* 0x000fe20002000000 */
[C---:B------:R-:W-:Y:S01]  /*0de0*/  IMAD R8, R3.reuse, R15, R22 ;  /* 0x0000000f03087224 */ /* 0x040fe200078e0216 */
[----:B------:R-:W-:Y:S01]  /*0df0*/  ISETP.GT.U32.AND P4, PT, R3, R10, PT ;  /* 0x0000000a0300720c */ /* 0x000fe20003f84070 */
[C---:B------:R-:W-:Y:S01]  /*0e00*/  VIADD R11, R4.reuse, 0xffffffeb ;  /* 0xffffffeb040b7836 */ /* 0x040fe20000000000 */
[----:B------:R-:W-:Y:S01]  /*0e10*/  SEL R28, RZ, 0x1fffe, P3 ;  /* 0x0001fffeff1c7807 */ /* 0x000fe20001800000 */
[----:B------:R-:W-:-:S02]  /*0e20*/  VIADD R15, R4, 0xffffffef ;  /* 0xffffffef040f7836 */ /* 0x000fc40000000000 */
[----:B------:R-:W-:Y:S01]  /*0e30*/  IMAD.IADD R17, R17, 0x1, R24 ;  /* 0x0000000111117824 */ /* 0x000fe200078e0218 */
[----:B------:R-:W-:Y:S01]  /*0e40*/  ISETP.GE.U32.AND P2, PT, R11, 0x7fffffcc, PT ;  /* 0x7fffffcc0b00780c */ /* 0x000fe20003f46070 */
[----:B------:R-:W-:Y:S01]  /*0e50*/  VIADD R11, R4, 0xffffffe5 ;  /* 0xffffffe5040b7836 */ /* 0x000fe20000000000 */
[----:B------:R-:W-:Y:S01]  /*0e60*/  ISETP.GE.U32.AND P6, PT, R15, 0x7fffffd0, PT ;  /* 0x7fffffd00f00780c */ /* 0x000fe20003fc6070 */
[----:B------:R-:W-:Y:S01]  /*0e70*/  IMAD.IADD R21, R21, 0x1, R28 ;  /* 0x0000000115157824 */ /* 0x000fe200078e021c */
[----:B------:R-:W-:Y:S01]  /*0e80*/  SEL R15, RZ, 0x4, P5 ;  /* 0x00000004ff0f7807 */ /* 0x000fe20002800000 */
[----:B------:R-:W-:Y:S01]  /*0e90*/  IMAD R36, R36, R5, RZ ;  /* 0x0000000524247224 */ /* 0x000fe200078e02ff */
[----:B------:R-:W-:Y:S01]  /*0ea0*/  SEL R22, RZ, 0x7fff8, P6 ;  /* 0x0007fff8ff167807 */ /* 0x000fe20003000000 */
[----:B------:R-:W-:Y:S01]  /*0eb0*/  @!P4 IMAD.IADD R10, R10, 0x1, -R3 ;  /* 0x000000010a0ac824 */ /* 0x000fe200078e0a03 */
[----:B------:R-:W-:Y:S01]  /*0ec0*/  ISETP.GE.U32.AND P6, PT, R11, 0x7fffffc6, PT ;  /* 0x7fffffc60b00780c */ /* 0x000fe20003fc6070 */
[----:B------:R-:W-:Y:S01]  /*0ed0*/  VIADD R11, R4, 0xffffffe7 ;  /* 0xffffffe7040b7836 */ /* 0x000fe20000000000 */
[----:B------:R-:W-:Y:S01]  /*0ee0*/  ISETP.GE.U32.AND P5, PT, R12, 0x7fffffc5, PT ;  /* 0x7fffffc50c00780c */ /* 0x000fe20003fa6070 */
[----:B------:R-:W-:Y:S01]  /*0ef0*/  VIADD R12, R4, 0xffffffe6 ;  /* 0xffffffe6040c7836 */ /* 0x000fe20000000000 */
[----:B------:R-:W-:Y:S01]  /*0f00*/  ISETP.GT.U32.AND P4, PT, R3, R14, PT ;  /* 0x0000000e0300720c */ /* 0x000fe20003f84070 */
[----:B-----5:R-:W-:Y:S01]  /*0f10*/  IMAD R5, R62, 0xf, RZ ;  /* 0x0000000f3e057824 */ /* 0x020fe200078e02ff */
[----:B------:R-:W-:Y:S01]  /*0f20*/  ISETP.GE.U32.AND P3, PT, R11, 0x7fffffc8, PT ;  /* 0x7fffffc80b00780c */ /* 0x000fe20003f66070 */
[----:B------:R-:W-:Y:S01]  /*0f30*/  VIADD R11, R4, 0xffffffe1 ;  /* 0xffffffe1040b7836 */ /* 0x000fe20000000000 */
[----:B------:R-:W-:Y:S01]  /*0f40*/  ISETP.GE.U32.AND P0, PT, R12, 0x7fffffc7, PT ;  /* 0x7fffffc70c00780c */ /* 0x000fe20003f06070 */
[----:B------:R-:W-:Y:S01]  /*0f50*/  VIADD R12, R4, 0xffffffe2 ;  /* 0xffffffe2040c7836 */ /* 0x000fe20000000000 */
[----:B------:R-:W-:-:S02]  /*0f60*/  SEL R26, RZ, 0x7fff8, P2 ;  /* 0x0007fff8ff1a7807 */ /* 0x000fc40001000000 */
[----:B------:R-:W-:Y:S02]  /*0f70*/  SEL R23, RZ, 0x4, P0 ;  /* 0x00000004ff177807 */ /* 0x000fe40000000000 */
[----:B------:R-:W-:Y:S01]  /*0f80*/  ISETP.GE.U32.AND P2, PT, R11, 0x7fffffc2, PT ;  /* 0x7fffffc20b00780c */ /* 0x000fe20003f46070 */
[----:B------:R-:W-:Y:S01]  /*0f90*/  VIADD R11, R4, 0xffffffe3 ;  /* 0xffffffe3040b7836 */ /* 0x000fe20000000000 */
[C---:B------:R-:W-:Y:S01]  /*0fa0*/  ISETP.GT.U32.AND P0, PT, R3.reuse, R16, PT ;  /* 0x000000100300720c */ /* 0x040fe20003f04070 */
[----:B------:R-:W-:Y:S01]  /*0fb0*/  @!P4 IMAD.IADD R14, R14, 0x1, -R3 ;  /* 0x000000010e0ec824 */ /* 0x000fe200078e0a03 */
[----:B------:R-:W-:Y:S02]  /*0fc0*/  SEL R40, RZ, 0x1fffe, P2 ;  /* 0x0001fffeff287807 */ /* 0x000fe40001000000 */
[----:B------:R-:W-:Y:S02]  /*0fd0*/  ISETP.GT.U32.AND P2, PT, R3, R18, PT ;  /* 0x000000120300720c */ /* 0x000fe40003f44070 */
[----:B------:R-:W-:-:S02]  /*0fe0*/  SEL R32, RZ, 0x1fffe, P6 ;  /* 0x0001fffeff207807 */ /* 0x000fc40003000000 */
[----:B------:R-:W-:Y:S02]  /*0ff0*/  ISETP.GE.U32.AND P6, PT, R11, 0x7fffffc4, PT ;  /* 0x7fffffc40b00780c */ /* 0x000fe40003fc6070 */
[C---:B------:R-:W-:Y:S02]  /*1000*/  ISETP.GT.U32.AND P4, PT, R3.reuse, R14, PT ;  /* 0x0000000e0300720c */ /* 0x040fe40003f84070 */
[----:B------:R-:W-:Y:S01]  /*1010*/  SEL R38, RZ, 0x7fff8, P6 ;  /* 0x0007fff8ff267807 */ /* 0x000fe20003000000 */
[--C-:B------:R-:W-:Y:S01]  /*1020*/  @!P0 IMAD.IADD R16, R16, 0x1, -R3.reuse ;  /* 0x0000000110108824 */ /* 0x100fe200078e0a03 */
[----:B------:R-:W-:Y:S02]  /*1030*/  ISETP.GT.U32.AND P6, PT, R3, R6, PT ;  /* 0x000000060300720c */ /* 0x000fe40003fc4070 */
[----:B------:R-:W-:Y:S01]  /*1040*/  SEL R25, RZ, 0x1, P5 ;  /* 0x00000001ff197807 */ /* 0x000fe20002800000 */
[----:B------:R-:W-:Y:S01]  /*1050*/  @!P2 IMAD.IADD R18, R18, 0x1, -R3 ;  /* 0x000000011212a824 */ /* 0x000fe200078e0a03 */
[----:B------:R-:W-:-:S02]  /*1060*/  ISETP.GE.U32.AND P5, PT, R12, 0x7fffffc3, PT ;  /* 0x7fffffc30c00780c */ /* 0x000fc40003fa6070 */
[----:B------:R-:W-:Y:S01]  /*1070*/  IABS R12, R41 ;  /* 0x00000029000c7213 */ /* 0x000fe20000000000 */
[----:B------:R-:W-:Y:S01]  /*1080*/  IMAD.IADD R25, R25, 0x1, R32 ;  /* 0x0000000119197824 */ /* 0x000fe200078e0220 */
[----:B------:R-:W-:Y:S01]  /*1090*/  SEL R27, RZ, 0x4, P5 ;  /* 0x00000004ff1b7807 */ /* 0x000fe20002800000 */
[----:B------:R-:W-:Y:S01]  /*10a0*/  @!P4 IMAD.IADD R14, R14, 0x1, -R3 ;  /* 0x000000010e0ec824 */ /* 0x000fe200078e0a03 */
[----:B------:R-:W-:Y:S01]  /*10b0*/  ISETP.GT.U32.AND P0, PT, R3, R16, PT ;  /* 0x000000100300720c */ /* 0x000fe20003f04070 */
[----:B------:R-:W-:Y:S01]  /*10c0*/  IMAD.HI.U32 R11, R9, R12, RZ ;  /* 0x0000000c090b7227 */ /* 0x000fe200078e00ff */
[----:B------:R-:W-:Y:S02]  /*10d0*/  ISETP.GT.U32.AND P5, PT, R3, R8, PT ;  /* 0x000000080300720c */ /* 0x000fe40003fa4070 */
[----:B------:R-:W-:Y:S01]  /*10e0*/  SEL R30, RZ, 0x7fff8, P3 ;  /* 0x0007fff8ff1e7807 */ /* 0x000fe20001800000 */
[----:B------:R-:W-:Y:S01]  /*10f0*/  IMAD.HI.U32 R9, R9, R20, RZ ;  /* 0x0000001409097227 */ /* 0x000fe200078e00ff */
[----:B------:R-:W-:-:S02]  /*1100*/  ISETP.GT.U32.AND P3, PT, R3, R10, PT ;  /* 0x0000000a0300720c */ /* 0x000fc40003f64070 */
[----:B------:R-:W-:Y:S01]  /*1110*/  ISETP.GT.U32.AND P4, PT, R3, R18, PT ;  /* 0x000000120300720c */ /* 0x000fe20003f84070 */
[----:B------:R-:W-:Y:S01]  /*1120*/  IMAD.MOV R11, RZ, RZ, -R11 ;  /* 0x000000ffff0b7224 */ /* 0x000fe200078e0a0b */
[----:B------:R-:W-:Y:S01]  /*1130*/  ISETP.GE.AND P2, PT, R29, RZ, PT ;  /* 0x000000ff1d00720c */ /* 0x000fe20003f46270 */
[----:B------:R-:W-:Y:S01]  /*1140*/  @!P6 IMAD.IADD R6, R6, 0x1, -R3 ;  /* 0x000000010606e824 */ /* 0x000fe200078e0a03 */
[----:B------:R-:W-:Y:S01]  /*1150*/  ISETP.GE.AND P6, PT, R31, RZ, PT ;  /* 0x000000ff1f00720c */ /* 0x000fe20003fc6270 */
[----:B------:R-:W-:Y:S01]  /*1160*/  IMAD R12, R3, R11, R12 ;  /* 0x0000000b030c7224 */ /* 0x000fe200078e020c */
[----:B------:R-:W-:Y:S01]  /*1170*/  LOP3.LUT R21, R21, 0x3, RZ, 0xc0, !PT ;  /* 0x0000000315157812 */ /* 0x000fe200078ec0ff */
[----:B------:R-:W-:Y:S01]  /*1180*/  IMAD.MOV R9, RZ, RZ, -R9 ;  /* 0x000000ffff097224 */ /* 0x000fe200078e0a09 */
[----:B------:R-:W-:Y:S01]  /*1190*/  LOP3.LUT R25, R25, 0x3, RZ, 0xc0, !PT ;  /* 0x0000000319197812 */ /* 0x000fe200078ec0ff */
[--C-:B------:R-:W-:Y:S01]  /*11a0*/  @!P0 IMAD.IADD R16, R16, 0x1, -R3.reuse ;  /* 0x0000000110108824 */ /* 0x100fe200078e0a03 */
[C---:B------:R-:W-:Y:S01]  /*11b0*/  ISETP.GT.U32.AND P0, PT, R3.reuse, R6, PT ;  /* 0x000000060300720c */ /* 0x040fe20003f04070 */
[----:B------:R-:W-:Y:S01]  /*11c0*/  @!P5 IMAD.IADD R8, R8, 0x1, -R3 ;  /* 0x000000010808d824 */ /* 0x000fe200078e0a03 */
[C---:B------:R-:W-:Y:S01]  /*11d0*/  ISETP.GT.U32.AND P5, PT, R3.reuse, R12, PT ;  /* 0x0000000c0300720c */ /* 0x040fe20003fa4070 */
[----:B------:R-:W-:Y:S01]  /*11e0*/  IMAD R20, R3, R9, R20 ;  /* 0x0000000903147224 */ /* 0x000fe200078e0214 */
[----:B------:R-:W-:Y:S01]  /*11f0*/  IADD3 R19, PT, PT, R21, R26, R19 ;  /* 0x0000001a15137210 */ /* 0x000fe20007ffe013 */
[--C-:B------:R-:W-:Y:S01]  /*1200*/  @!P3 IMAD.IADD R10, R10, 0x1, -R3.reuse ;  /* 0x000000010a0ab824 */ /* 0x100fe200078e0a03 */
[----:B------:R-:W-:Y:S01]  /*1210*/  ISETP.GE.AND P3, PT, R7, RZ, PT ;  /* 0x000000ff0700720c */ /* 0x000fe20003f66270 */
[--C-:B------:R-:W-:Y:S01]  /*1220*/  @!P4 IMAD.IADD R18, R18, 0x1, -R3.reuse ;  /* 0x000000011212c824 */ /* 0x100fe200078e0a03 */
[----:B------:R-:W-:Y:S01]  /*1230*/  ISETP.GT.U32.AND P4, PT, R3, R20, PT ;  /* 0x000000140300720c */ /* 0x000fe20003f84070 */
[----:B------:R-:W-:Y:S01]  /*1240*/  @!P6 IMAD.MOV R16, RZ, RZ, -R16 ;  /* 0x000000ffff10e224 */ /* 0x000fe200078e0a10 */
[----:B------:R-:W-:Y:S01]  /*1250*/  ISETP.GE.AND P6, PT, R33, RZ, PT ;  /* 0x000000ff2100720c */ /* 0x000fe20003fc6270 */
[----:B------:R-:W-:Y:S01]  /*1260*/  VIADD R33, R4, 0xffffffe0 ;  /* 0xffffffe004217836 */ /* 0x000fe20000000000 */
[----:B------:R-:W-:Y:S01]  /*1270*/  LOP3.LUT R17, R17, 0x3, RZ, 0xc0, !PT ;  /* 0x0000000311117812 */ /* 0x000fe200078ec0ff */
[----:B------:R-:W-:Y:S01]  /*1280*/  @!P0 IMAD.IADD R6, R6, 0x1, -R3 ;  /* 0x0000000106068824 */ /* 0x000fe200078e0a03 */
[----:B------:R-:W-:Y:S01]  /*1290*/  IADD3 R23, PT, PT, R25, R30, R23 ;  /* 0x0000001e19177210 */ /* 0x000fe20007ffe017 */
[--C-:B------:R-:W-:Y:S01]  /*12a0*/  @!P5 IMAD.IADD R12, R12, 0x1, -R3.reuse ;  /* 0x000000010c0cd824 */ /* 0x100fe200078e0a03 */
[----:B------:R-:W-:Y:S01]  /*12b0*/  ISETP.GE.U32.AND P0, PT, R33, 0x7fffffc1, PT ;  /* 0x7fffffc12100780c */ /* 0x000fe20003f06070 */
[----:B------:R-:W-:Y:S01]  /*12c0*/  @!P2 IMAD.MOV R14, RZ, RZ, -R14 ;  /* 0x000000ffff0ea224 */ /* 0x000fe200078e0a0e */
[----:B------:R-:W-:Y:S01]  /*12d0*/  ISETP.GE.AND P2, PT, R42, RZ, PT ;  /* 0x000000ff2a00720c */ /* 0x000fe20003f46270 */
[----:B------:R-:W-:Y:S01]  /*12e0*/  @!P3 IMAD.MOV R10, RZ, RZ, -R10 ;  /* 0x000000ffff0ab224 */ /* 0x000fe200078e0a0a */
[----:B------:R-:W-:Y:S01]  /*12f0*/  SEL R7, RZ, 0x1, P0 ;  /* 0x00000001ff077807 */ /* 0x000fe20000000000 */
[----:B------:R-:W-:Y:S01]  /*1300*/  @!P4 IMAD.IADD R20, R20, 0x1, -R3 ;  /* 0x000000011414c824 */ /* 0x000fe200078e0a03 */
[C---:B------:R-:W-:Y:S01]  /*1310*/  ISETP.GT.U32.AND P3, PT, R3.reuse, R8, PT ;  /* 0x000000080300720c */ /* 0x040fe20003f64070 */
[----:B------:R-:W-:Y:S01]  /*1320*/  @!P6 IMAD.MOV R18, RZ, RZ, -R18 ;  /* 0x000000ffff12e224 */ /* 0x000fe200078e0a12 */
[----:B------:R-:W-:Y:S01]  /*1330*/  ISETP.GT.U32.AND P4, PT, R3, R12, PT ;  /* 0x0000000c0300720c */ /* 0x000fe20003f84070 */
[----:B------:R-:W-:Y:S01]  /*1340*/  IMAD.IADD R7, R7, 0x1, R40 ;  /* 0x0000000107077824 */ /* 0x000fe200078e0228 */
[----:B------:R-:W-:Y:S01]  /*1350*/  ISETP.GT.U32.AND P6, PT, R3, R20, PT ;  /* 0x000000140300720c */ /* 0x000fe20003fc4070 */
[----:B------:R-:W-:Y:S01]  /*1360*/  IMAD.SHL.U32 R19, R19, 0x100, RZ ;  /* 0x0000010013137824 */ /* 0x000fe200078e00ff */
[----:B------:R-:W-:Y:S01]  /*1370*/  ISETP.GE.AND P5, PT, R39, RZ, PT ;  /* 0x000000ff2700720c */ /* 0x000fe20003fa6270 */
[----:B------:R-:W-:Y:S01]  /*1380*/  VIADD R9, R4, 0xffffffff ;  /* 0xffffffff04097836 */ /* 0x000fe20000000000 */
[----:B------:R-:W-:-:S02]  /*1390*/  LOP3.LUT R7, R7, 0x3, RZ, 0xc0, !PT ;  /* 0x0000000307077812 */ /* 0x000fc400078ec0ff */
[----:B------:R-:W-:Y:S02]  /*13a0*/  IADD3 R15, PT, PT, R17, R22, R15 ;  /* 0x00000016110f7210 */ /* 0x000fe40007ffe00f */
[----:B------:R-:W-:Y:S01]  /*13b0*/  IADD3 R7, PT, PT, R7, R38, R27 ;  /* 0x0000002607077210 */ /* 0x000fe20007ffe01b */
[--C-:B------:R-:W-:Y:S01]  /*13c0*/  @!P3 IMAD.IADD R8, R8, 0x1, -R3.reuse ;  /* 0x000000010808b824 */ /* 0x100fe200078e0a03 */
[----:B------:R-:W-:Y:S01]  /*13d0*/  ISETP.GE.AND P3, PT, R37, RZ, PT ;  /* 0x000000ff2500720c */ /* 0x000fe20003f66270 */
[--C-:B------:R-:W-:Y:S01]  /*13e0*/  @!P4 IMAD.IADD R12, R12, 0x1, -R3.reuse ;  /* 0x000000010c0cc824 */ /* 0x100fe200078e0a03 */
[----:B------:R-:W-:Y:S01]  /*13f0*/  ISETP.GE.AND P4, PT, R41, RZ, PT ;  /* 0x000000ff2900720c */ /* 0x000fe20003f86270 */
[----:B------:R-:W-:Y:S01]  /*1400*/  @!P6 IMAD.IADD R20, R20, 0x1, -R3 ;  /* 0x000000011414e824 */ /* 0x000fe200078e0a03 */
[----:B------:R-:W-:Y:S01]  /*1410*/  LOP3.LUT R24, R7, 0xf, RZ, 0xc0, !PT ;  /* 0x0000000f07187812 */ /* 0x000fe200078ec0ff */
[----:B------:R-:W-:Y:S01]  /*1420*/  VIADD R3, R4, 0xfffffff0 ;  /* 0xfffffff004037836 */ /* 0x000fe20000000000 */
[----:B------:R-:W-:Y:S01]  /*1430*/  LOP3.LUT R22, R19, 0xf00, RZ, 0xe2, !PT ;  /* 0x00000f0013167812 */ /* 0x000fe200078ee2ff */
[----:B------:R-:W-:Y:S01]  /*1440*/  @!P2 IMAD.MOV R20, RZ, RZ, -R20 ;  /* 0x000000ffff14a224 */ /* 0x000fe200078e0a14 */
[----:B------:R-:W-:Y:S01]  /*1450*/  ISETP.NE.AND P6, PT, R13, RZ, PT ;  /* 0x000000ff0d00720c */ /* 0x000fe20003fc5270 */
[----:B------:R-:W-:Y:S01]  /*1460*/  IMAD R23, R23, 0x10, R24 ;  /* 0x0000001017177824 */ /* 0x000fe200078e0218 */
[----:B------:R-:W-:Y:S01]  /*1470*/  LOP3.LUT R13, RZ, R13, RZ, 0x33, !PT ;  /* 0x0000000dff0d7212 */ /* 0x000fe200078e33ff */
[----:B------:R-:W-:-:S02]  /*1480*/  IMAD R15, R15, 0x1000, R22 ;  /* 0x000010000f0f7824 */ /* 0x000fc400078e0216 */
[----:B------:R-:W-:Y:S01]  /*1490*/  @!P3 IMAD.MOV R6, RZ, RZ, -R6 ;  /* 0x000000ffff06b224 */ /* 0x000fe200078e0a06 */
[----:B------:R-:W-:Y:S01]  /*14a0*/  LOP3.LUT R22, R23, 0xff, RZ, 0xc0, !PT ;  /* 0x000000ff17167812 */ /* 0x000fe200078ec0ff */
[----:B------:R-:W-:Y:S01]  /*14b0*/  @!P5 IMAD.MOV R8, RZ, RZ, -R8 ;  /* 0x000000ffff08d224 */ /* 0x000fe200078e0a08 */
[----:B------:R-:W-:Y:S01]  /*14c0*/  SEL R65, R13, R10, !P6 ;  /* 0x0000000a0d417207 */ /* 0x000fe20007000000 */
[----:B------:R-:W-:Y:S01]  /*14d0*/  @!P4 IMAD.MOV R12, RZ, RZ, -R12 ;  /* 0x000000ffff0cc224 */ /* 0x000fe200078e0a0c */
[----:B------:R-:W-:Y:S01]  /*14e0*/  ISETP.GE.U32.AND P3, PT, R3, 0x7fffffd1, PT ;  /* 0x7fffffd10300780c */ /* 0x000fe20003f66070 */
[----:B------:R-:W-:Y:S01]  /*14f0*/  IMAD.IADD R3, R15, 0x1, R22 ;  /* 0x000000010f037824 */ /* 0x000fe200078e0216 */
[C---:B------:R-:W-:Y:S01]  /*1500*/  SEL R64, R13.reuse, R20, !P6 ;  /* 0x000000140d407207 */ /* 0x040fe20007000000 */
[----:B------:R-:W-:Y:S01]  /*1510*/  VIADD R10, R4, 0xfffffffe ;  /* 0xfffffffe040a7836 */ /* 0x000fe20000000000 */
[C---:B------:R-:W-:Y:S02]  /*1520*/  SEL R60, R13.reuse, R14, !P6 ;  /* 0x0000000e0d3c7207 */ /* 0x040fe40007000000 */
[----:B------:R-:W-:-:S02]  /*1530*/  SEL R61, R13, R16, !P6 ;  /* 0x000000100d3d7207 */ /* 0x000fc40007000000 */
[C---:B------:R-:W-:Y:S02]  /*1540*/  SEL R57, R13.reuse, R18, !P6 ;  /* 0x000000120d397207 */ /* 0x040fe40007000000 */
[C---:B------:R-:W-:Y:S02]  /*1550*/  SEL R39, R13.reuse, R6, !P6 ;  /* 0x000000060d277207 */ /* 0x040fe40007000000 */
[C---:B------:R-:W-:Y:S02]  /*1560*/  SEL R59, R13.reuse, R8, !P6 ;  /* 0x000000080d3b7207 */ /* 0x040fe40007000000 */
[----:B------:R-:W-:Y:S01]  /*1570*/  SEL R58, R13, R12, !P6 ;  /* 0x0000000c0d3a7207 */ /* 0x000fe20007000000 */
[----:B---3--:R-:W-:Y:S06]  /*1580*/  BRA.U UP0, `(.L_x_5) ;  /* 0x0000000100187547 */ /* 0x008fec000b800000 */
[----:B------:R-:W-:Y:S01]  /*1590*/  ELECT P2, URZ, PT ;  /* 0x0000000000ff782f */ /* 0x000fe20003840000 */
[----:B------:R-:W-:Y:S01]  /*15a0*/  IMAD.MOV.U32 R6, RZ, RZ, 0x1 ;  /* 0x00000001ff067424 */ /* 0x000fe200078e00ff */
[----:B------:R-:W-:Y:S01]  /*15b0*/  UMOV UR5, 0x40 ;  /* 0x0000004000057882 */ /* 0x000fe20000000000 */
[----:B------:R-:W-:Y:S01]  /*15c0*/  UVIRTCOUNT.DEALLOC.SMPOOL 0x80 ;  /* 0x000000800000784c */ /* 0x000fe20000000000 */
[----:B------:R-:W-:-:S09]  /*15d0*/  ULEA UR5, UR4, UR5, 0x18 ;  /* 0x0000000504057291 */ /* 0x000fd2000f8ec0ff */
[----:B------:R0:W-:Y:S03]  /*15e0*/  @P2 STS.U8 [UR5], R6 ;  /* 0x00000006ff002988 */ /* 0x0001e60008000005 */
.L_x_5:
[----:B------:R-:W-:Y:S01]  /*15f0*/  UIADD3 UR12, UPT, UPT, UR10, UR12, URZ ;  /* 0x0000000c0a0c7290 */ /* 0x000fe2000fffe0ff */
[----:B------:R-:W-:Y:S01]  /*1600*/  IMAD.SHL.U32 R38, R36, 0x2, RZ ;  /* 0x0000000224267824 */ /* 0x000fe200078e00ff */
[----:B------:R-:W-:Y:S01]  /*1610*/  VOTEU.ALL UP1, P1 ;  /* 0x0000000000ff7886 */ /* 0x000fe20000820000 */
[----:B------:R-:W-:Y:S01]  /*1620*/  UIADD3 UR13, UPT, UPT, UR11, 0x1000, URZ ;  /* 0x000010000b0d7890 */ /* 0x000fe2000fffe0ff */
[----:B------:R-:W-:Y:S01]  /*1630*/  IMAD R41, R62, 0x1e, RZ ;  /* 0x0000001e3e297824 */ /* 0x000fe200078e02ff */
[----:B------:R-:W-:Y:S01]  /*1640*/  VOTEU.ALL UP2, P1 ;  /* 0x0000000000ff7886 */ /* 0x000fe20000840000 */
[----:B0-----:R-:W-:Y:S01]  /*1650*/  IADD3 R6, P2, PT, R38, UR16, RZ ;  /* 0x0000001026067c10 */ /* 0x001fe2000ff5e0ff */
[----:B------:R-:W-:-:S04]  /*1660*/  @!UP1 UIADD3 UR4, UPT, UPT, -UR6, 0x100000, URZ ;  /* 0x0010000006049890 */ /* 0x000fc8000fffe1ff */
[----:B------:R-:W-:Y:S02]  /*1670*/  @!UP1 USHF.L.U32 UR5, UR4, 0xb, URZ ;  /* 0x0000000b04059899 */ /* 0x000fe400080006ff */
[----:B------:R-:W-:Y:S01]  /*1680*/  @!UP1 USHF.L.U32 UR4, UR4, 0x1, URZ ;  /* 0x0000000104049899 */ /* 0x000fe200080006ff */
[----:B------:R-:W-:Y:S01]  /*1690*/  STTM.x32 tmem[UR12], RZ ;  /* 0x000000ff000079ed */ /* 0x000fe200082c000c */
[----:B------:R-:W0:Y:S02]  /*16a0*/  FENCE.VIEW.ASYNC.T ;  /* 0x00000000000073c6 */ /* 0x000e240000000200 */
[----:B0-----:R-:W-:Y:S01]  /*16b0*/  BAR.SYNC.DEFER_BLOCKING 0x0 ;  /* 0x0000000000007b1d */ /* 0x001fe20000010000 */
[----:B------:R-:W-:Y:S02]  /*16c0*/  LOP3.LUT R3, R3, 0xffff, RZ, 0xc0, !PT ;  /* 0x0000ffff03037812 */ /* 0x000fe400078ec0ff */
[----:B------:R-:W-:Y:S02]  /*16d0*/  LEA.HI.X.SX32 R7, R36, UR17, 0x1, P2 ;  /* 0x0000001124077c11 */ /* 0x000fe400090f0eff */
[----:B------:R-:W-:-:S02]  /*16e0*/  IADD3 R8, P5, PT, R41, R6, RZ ;  /* 0x0000000629087210 */ /* 0x000fc40007fbe0ff */
[----:B------:R-:W-:Y:S02]  /*16f0*/  ISETP.GE.U32.AND P4, PT, R9, 0x7fffffe0, PT ;  /* 0x7fffffe00900780c */ /* 0x000fe40003f86070 */
[----:B------:R-:W-:Y:S02]  /*1700*/  SHF.R.U32.HI R11, RZ, 0xf, R3 ;  /* 0x0000000fff0b7819 */ /* 0x000fe40000011603 */
[----:B------:R-:W-:Y:S02]  /*1710*/  PRMT R45, RZ, 0x7610, R45 ;  /* 0x00007610ff2d7816 */ /* 0x000fe4000000002d */
[----:B------:R-:W-:Y:S02]  /*1720*/  LEA.HI.X.SX32 R9, R5, R7, 0x1, P5 ;  /* 0x0000000705097211 */ /* 0x000fe400028f0eff */
[----:B------:R-:W-:Y:S02]  /*1730*/  LOP3.LUT P5, RZ, R11, 0x1, RZ, 0xc0, !PT ;  /* 0x000000010bff7812 */ /* 0x000fe400078ac0ff */
[----:B------:R-:W-:Y:S01]  /*1740*/  PRMT R66, RZ, 0x7610, R66 ;  /* 0x00007610ff427816 */ /* 0x000fe20000000042 */
[----:B------:R-:W0:Y:S02]  /*1750*/  FENCE.VIEW.ASYNC.S ;  /* 0x00000000000073c6 */ /* 0x000e240000000000 */
[----:B0-----:R0:W1:Y:S02]  /*1760*/  @!UP2 SYNCS.EXCH.64 URZ, [UR13], UR4 ;  /* 0x000000040dffa5b2 */ /* 0x0010640008000100 */
[----:B-1----:R-:W-:Y:S01]  /*1770*/  BAR.SYNC.DEFER_BLOCKING 0x0 ;  /* 0x0000000000007b1d */ /* 0x002fe20000010000 */
[----:B------:R-:W-:-:S02]  /*1780*/  IMAD.SHL.U32 R13, R62, 0x10, RZ ;  /* 0x000000103e0d7824 */ /* 0x000fc400078e00ff */
[----:B------:R-:W-:Y:S01]  /*1790*/  IMAD.SHL.U32 R32, R62, 0x2, RZ ;  /* 0x000000023e207824 */ /* 0x000fe200078e00ff */
[----:B------:R-:W-:Y:S01]  /*17a0*/  PRMT R43, RZ, 0x7610, R43 ;  /* 0x00007610ff2b7816 */ /* 0x000fe2000000002b */
[----:B------:R-:W-:Y:S01]  /*17b0*/  VIADD R5, R4, 0xfffffffd ;  /* 0xfffffffd04057836 */ /* 0x000fe20000000000 */
[----:B------:R-:W-:Y:S01]  /*17c0*/  ISETP.GE.U32.AND P2, PT, R10, 0x7fffffdf, PT ;  /* 0x7fffffdf0a00780c */ /* 0x000fe20003f46070 */
[----:B------:R-:W-:-:S04]  /*17d0*/  VIADD R17, R38, UR16 ;  /* 0x0000001026117c36 */ /* 0x000fc80008000000 */
[C---:B------:R-:W-:Y:S02]  /*17e0*/  IMAD R12, R62.reuse, 0x20, R17 ;  /* 0x000000203e0c7824 */ /* 0x040fe400078e0211 */
[C---:B------:R-:W-:Y:S01]  /*17f0*/  IMAD.SHL.U32 R31, R62.reuse, 0x4, RZ ;  /* 0x000000043e1f7824 */ /* 0x040fe200078e00ff */
[----:B------:R-:W-:Y:S02]  /*1800*/  PRMT R67, RZ, 0x7610, R67 ;  /* 0x00007610ff437816 */ /* 0x000fe40000000043 */
[----:B------:R-:W-:Y:S01]  /*1810*/  PRMT R54, RZ, 0x7610, R54 ;  /* 0x00007610ff367816 */ /* 0x000fe20000000036 */
[C---:B------:R-:W-:Y:S01]  /*1820*/  IMAD R15, R62.reuse, 0x22, RZ ;  /* 0x000000223e0f7824 */ /* 0x040fe200078e02ff */
[----:B------:R-:W-:Y:S01]  /*1830*/  SHF.R.U32.HI R14, RZ, 0xe, R3 ;  /* 0x0000000eff0e7819 */ /* 0x000fe20000011603 */
[C---:B------:R-:W-:Y:S02]  /*1840*/  IMAD R30, R62.reuse, 0x6, RZ ;  /* 0x000000063e1e7824 */ /* 0x040fe400078e02ff */
[----:B------:R-:W-:-:S02]  /*1850*/  IMAD R29, R62, 0x3, RZ ;  /* 0x000000033e1d7824 */ /* 0x000fc400078e02ff */
[C---:B------:R-:W-:Y:S01]  /*1860*/  IMAD R28, R62.reuse, 0xc, RZ ;  /* 0x0000000c3e1c7824 */ /* 0x040fe200078e02ff */
[----:B------:R1:W5:Y:S01]  /*1870*/  @!P3 LDG.E.U16 R45, desc[UR24][R8.64] ;  /* 0x00000018082db981 */ /* 0x000362000c1e1500 */
[CC--:B------:R-:W-:Y:S02]  /*1880*/  LEA RZ, P3, R62.reuse, R6.reuse, 0x5 ;  /* 0x000000063eff7211 */ /* 0x0c0fe400078628ff */
[----:B------:R-:W-:Y:S01]  /*1890*/  PRMT R44, RZ, 0x7610, R44 ;  /* 0x00007610ff2c7816 */ /* 0x000fe2000000002c */
[----:B------:R-:W5:Y:S01]  /*18a0*/  @!P4 LDG.E.U16 R66, desc[UR24][R6.64] ;  /* 0x000000180642c981 */ /* 0x000f62000c1e1500 */
[----:B------:R-:W-:Y:S02]  /*18b0*/  LEA.HI.X.SX32 R13, R13, R7, 0x1, P3 ;  /* 0x000000070d0d7211 */ /* 0x000fe400018f0eff */
[----:B------:R-:W-:Y:S01]  /*18c0*/  PRMT R53, RZ, 0x7610, R53 ;  /* 0x00007610ff357816 */ /* 0x000fe20000000035 */
[----:B------:R-:W-:Y:S01]  /*18d0*/  IMAD R27, R62, 0xe, RZ ;  /* 0x0000000e3e1b7824 */ /* 0x000fe200078e02ff */
[----:B------:R-:W-:Y:S01]  /*18e0*/  ISETP.GE.U32.AND P4, PT, R5, 0x7fffffde, PT ;  /* 0x7fffffde0500780c */ /* 0x000fe20003f86070 */
[----:B------:R-:W-:Y:S01]  /*18f0*/  VIADD R5, R4, 0xfffffffb ;  /* 0xfffffffb04057836 */ /* 0x000fe20000000000 */
[-C--:B------:R-:W-:Y:S01]  /*1900*/  IADD3 RZ, P3, PT, R32, R6.reuse, RZ ;  /* 0x0000000620ff7210 */ /* 0x080fe20007f7e0ff */
[----:B------:R2:W5:Y:S01]  /*1910*/  @P5 LDG.E.U16 R43, desc[UR24][R12.64] ;  /* 0x000000180c2b5981 */ /* 0x000562000c1e1500 */
[----:B------:R-:W-:-:S02]  /*1920*/  LEA RZ, P5, R62, R6, 0x2 ;  /* 0x000000063eff7211 */ /* 0x000fc400078a10ff */
[----:B------:R-:W-:Y:S01]  /*1930*/  PRMT R56, RZ, 0x7610, R56 ;  /* 0x00007610ff387816 */ /* 0x000fe20000000038 */
[C---:B------:R-:W-:Y:S01]  /*1940*/  IMAD R26, R62.reuse, 0x7, RZ ;  /* 0x000000073e1a7824 */ /* 0x040fe200078e02ff */
[CC--:B-1----:R-:W-:Y:S02]  /*1950*/  LEA.HI.X.SX32 R9, R62.reuse, R7.reuse, 0x1, P3 ;  /* 0x000000073e097211 */ /* 0x0c2fe400018f0eff */
[----:B------:R-:W-:Y:S01]  /*1960*/  PRMT R52, RZ, 0x7610, R52 ;  /* 0x00007610ff347816 */ /* 0x000fe20000000034 */
[C---:B------:R-:W-:Y:S01]  /*1970*/  IMAD R25, R62.reuse, 0xa, RZ ;  /* 0x0000000a3e197824 */ /* 0x040fe200078e02ff */
[----:B------:R-:W-:Y:S01]  /*1980*/  ISETP.GE.U32.AND P3, PT, R5, 0x7fffffdc, PT ;  /* 0x7fffffdc0500780c */ /* 0x000fe20003f66070 */
[----:B------:R-:W-:Y:S01]  /*1990*/  IMAD.SHL.U32 R23, R62, 0x8, RZ ;  /* 0x000000083e177824 */ /* 0x000fe200078e00ff */
[-C--:B------:R-:W-:Y:S01]  /*19a0*/  LEA.HI.X.SX32 R11, R32, R7.reuse, 0x1, P5 ;  /* 0x00000007200b7211 */ /* 0x080fe200028f0eff */
[C---:B------:R-:W-:Y:S01]  /*19b0*/  IMAD R24, R62.reuse, 0x5, RZ ;  /* 0x000000053e187824 */ /* 0x040fe200078e02ff */
[----:B------:R-:W-:Y:S01]  /*19c0*/  LEA RZ, P5, R62, R6, 0x3 ;  /* 0x000000063eff7211 */ /* 0x000fe200078a18ff */
[----:B------:R-:W-:Y:S01]  /*19d0*/  IMAD.IADD R8, R32, 0x1, R17 ;  /* 0x0000000120087824 */ /* 0x000fe200078e0211 */
[----:B------:R-:W-:Y:S01]  /*19e0*/  PRMT R49, RZ, 0x7610, R49 ;  /* 0x00007610ff317816 */ /* 0x000fe20000000031 */
[----:B--2---:R-:W-:Y:S01]  /*19f0*/  IMAD R12, R62, 0x8, R17 ;  /* 0x000000083e0c7824 */ /* 0x004fe200078e0211 */
[----:B------:R-:W-:Y:S01]  /*1a00*/  LEA.HI.X.SX32 R13, R31, R7, 0x1, P5 ;  /* 0x000000071f0d7211 */ /* 0x000fe200028f0eff */
[----:B------:R-:W-:Y:S01]  /*1a10*/  VIADD R5, R4, 0xfffffffc ;  /* 0xfffffffc04057836 */ /* 0x000fe20000000000 */
[----:B------:R1:W5:Y:S01]  /*1a20*/  @!P2 LDG.E.U16 R67, desc[UR24][R8.64] ;  /* 0x000000180843a981 */ /* 0x000362000c1e1500 */
[----:B------:R-:W-:-:S02]  /*1a30*/  LOP3.LUT P5, RZ, R14, 0x1, RZ, 0xc0, !PT ;  /* 0x000000010eff7812 */ /* 0x000fc400078ac0ff */
[----:B------:R-:W-:Y:S01]  /*1a40*/  PRMT R55, RZ, 0x7610, R55 ;  /* 0x00007610ff377816 */ /* 0x000fe20000000037 */
[----:B------:R-:W5:Y:S01]  /*1a50*/  @!P3 LDG.E.U16 R54, desc[UR24][R12.64] ;  /* 0x000000180c36b981 */ /* 0x000f62000c1e1500 */
[----:B------:R-:W-:Y:S01]  /*1a60*/  ISETP.GE.U32.AND P2, PT, R5, 0x7fffffdd, PT ;  /* 0x7fffffdd0500780c */ /* 0x000fe20003f46070 */
[----:B------:R-:W-:Y:S01]  /*1a70*/  IMAD R22, R62, 0x9, RZ ;  /* 0x000000093e167824 */ /* 0x000fe200078e02ff */
[----:B------:R-:W-:Y:S01]  /*1a80*/  IADD3 R14, P3, PT, R15, R6, RZ ;  /* 0x000000060f0e7210 */ /* 0x000fe20007f7e0ff */
[----:B------:R-:W-:Y:S01]  /*1a90*/  VIADD R16, R4, 0xfffffff5 ;  /* 0xfffffff504107836 */ /* 0x000fe20000000000 */
[----:B------:R-:W-:Y:S01]  /*1aa0*/  PRMT R50, RZ, 0x7610, R50 ;  /* 0x00007610ff327816 */ /* 0x000fe20000000032 */
[C---:B-1----:R-:W-:Y:S01]  /*1ab0*/  IMAD R9, R62.reuse, 0x11, RZ ;  /* 0x000000113e097824 */ /* 0x042fe200078e02ff */
[----:B------:R-:W-:Y:S01]  /*1ac0*/  PRMT R5, RZ, 0x7610, R5 ;  /* 0x00007610ff057816 */ /* 0x000fe20000000005 */
[----:B------:R-:W-:Y:S01]  /*1ad0*/  IMAD R10, R62, 0x4, R17 ;  /* 0x000000043e0a7824 */ /* 0x000fe200078e0211 */
[----:B------:R-:W-:Y:S01]  /*1ae0*/  PRMT R37, RZ, 0x7610, R37 ;  /* 0x00007610ff257816 */ /* 0x000fe20000000025 */
[----:B------:R-:W-:Y:S01]  /*1af0*/  VIADD R8, R4, 0xfffffff9 ;  /* 0xfffffff904087836 */ /* 0x000fe20000000000 */
[----:B------:R-:W-:-:S02]  /*1b00*/  LEA.HI.X.SX32 R15, R9, R7, 0x1, P3 ;  /* 0x00000007090f7211 */ /* 0x000fc400018f0eff */
[----:B------:R-:W-:Y:S01]  /*1b10*/  PRMT R48, RZ, 0x7610, R48 ;  /* 0x00007610ff307816 */ /* 0x000fe20000000030 */
[----:B------:R1:W5:Y:S01]  /*1b20*/  @!P4 LDG.E.U16 R5, desc[UR24][R10.64] ;  /* 0x000000180a05c981 */ /* 0x000362000c1e1500 */
[-C--:B------:R-:W-:Y:S02]  /*1b30*/  IADD3 RZ, P3, PT, R30, R6.reuse, RZ ;  /* 0x000000061eff7210 */ /* 0x080fe40007f7e0ff */
[----:B------:R-:W-:Y:S01]  /*1b40*/  PRMT R42, RZ, 0x7610, R42 ;  /* 0x00007610ff2a7816 */ /* 0x000fe2000000002a */
[----:B------:R-:W5:Y:S01]  /*1b50*/  @P5 LDG.E.U16 R44, desc[UR24][R14.64] ;  /* 0x000000180e2c5981 */ /* 0x000f62000c1e1500 */
[----:B------:R-:W-:Y:S01]  /*1b60*/  ISETP.GE.U32.AND P4, PT, R8, 0x7fffffda, PT ;  /* 0x7fffffda0800780c */ /* 0x000fe20003f86070 */
[----:B------:R-:W-:Y:S01]  /*1b70*/  IMAD R19, R62, 0x2a, RZ ;  /* 0x0000002a3e137824 */ /* 0x000fe200078e02ff */
[----:B------:R-:W-:Y:S02]  /*1b80*/  LEA.HI.X.SX32 R9, R29, R7, 0x1, P3 ;  /* 0x000000071d097211 */ /* 0x000fe400018f0eff */
[----:B------:R-:W-:Y:S01]  /*1b90*/  PRMT R46, RZ, 0x7610, R46 ;  /* 0x00007610ff2e7816 */ /* 0x000fe2000000002e */
[----:B-1----:R-:W-:Y:S01]  /*1ba0*/  VIADD R10, R4, 0xfffffffa ;  /* 0xfffffffa040a7836 */ /* 0x002fe20000000000 */
[----:B------:R-:W-:Y:S01]  /*1bb0*/  IADD3 RZ, P3, PT, R28, R6, RZ ;  /* 0x000000061cff7210 */ /* 0x000fe20007f7e0ff */
[----:B------:R-:W-:Y:S01]  /*1bc0*/  VIADD R8, R4, 0xfffffff8 ;  /* 0xfffffff804087836 */ /* 0x000fe20000000000 */
[----:B------:R-:W-:-:S02]  /*1bd0*/  SHF.R.U32.HI R18, RZ, 0x9, R3 ;  /* 0x00000009ff127819 */ /* 0x000fc40000011603 */
[----:B------:R-:W-:Y:S01]  /*1be0*/  PRMT R47, RZ, 0x7610, R47 ;  /* 0x00007610ff2f7816 */ /* 0x000fe2000000002f */
[----:B------:R-:W-:Y:S01]  /*1bf0*/  IMAD R21, R62, 0xb, RZ ;  /* 0x0000000b3e157824 */ /* 0x000fe200078e02ff */
[----:B------:R-:W-:Y:S02]  /*1c00*/  LEA.HI.X.SX32 R11, R30, R7, 0x1, P3 ;  /* 0x000000071e0b7211 */ /* 0x000fe400018f0eff */
[----:B------:R-:W-:Y:S02]  /*1c10*/  PRMT R69, RZ, 0x7610, R69 ;  /* 0x00007610ff457816 */ /* 0x000fe40000000045 */
[----:B------:R-:W-:Y:S02]  /*1c20*/  PRMT R51, RZ, 0x7610, R51 ;  /* 0x00007610ff337816 */ /* 0x000fe40000000033 */
[----:B------:R-:W-:Y:S02]  /*1c30*/  PRMT R71, RZ, 0x7610, R71 ;  /* 0x00007610ff477816 */ /* 0x000fe40000000047 */
[----:B------:R-:W-:Y:S01]  /*1c40*/  PRMT R68, RZ, 0x7610, R68 ;  /* 0x00007610ff447816 */ /* 0x000fe20000000044 */
[----:B------:R-:W-:Y:S01]  /*1c50*/  IMAD R20, R62, 0xd, RZ ;  /* 0x0000000d3e147824 */ /* 0x000fe200078e02ff */
[----:B------:R-:W-:Y:S01]  /*1c60*/  ISETP.GE.U32.AND P3, PT, R10, 0x7fffffdb, PT ;  /* 0x7fffffdb0a00780c */ /* 0x000fe20003f66070 */
[--C-:B------:R-:W-:Y:S01]  /*1c70*/  IMAD.IADD R10, R28, 0x1, R17.reuse ;  /* 0x000000011c0a7824 */ /* 0x100fe200078e0211 */
[----:B------:R-:W-:Y:S01]  /*1c80*/  ISETP.GE.U32.AND P5, PT, R8, 0x7fffffd9, PT ;  /* 0x7fffffd90800780c */ /* 0x000fe20003fa6070 */
[----:B------:R-:W-:Y:S01]  /*1c90*/  IMAD.IADD R8, R30, 0x1, R17 ;  /* 0x000000011e087824 */ /* 0x000fe200078e0211 */
[----:B------:R-:W-:Y:S01]  /*1ca0*/  PRMT R72, RZ, 0x7610, R72 ;  /* 0x00007610ff487816 */ /* 0x000fe20000000048 */
[----:B------:R-:W-:Y:S01]  /*1cb0*/  VIADD R12, R4, 0xfffffff7 ;  /* 0xfffffff7040c7836 */ /* 0x000fe20000000000 */
[----:B------:R-:W5:Y:S01]  /*1cc0*/  @!P4 LDG.E.U16 R53, desc[UR24][R10.64] ;  /* 0x000000180a35c981 */ /* 0x000f62000c1e1500 */
[----:B------:R-:W-:-:S02]  /*1cd0*/  IADD3 RZ, P4, PT, R27, R6, RZ ;  /* 0x000000061bff7210 */ /* 0x000fc40007f9e0ff */
[----:B------:R-:W-:Y:S01]  /*1ce0*/  PRMT R70, RZ, 0x7610, R70 ;  /* 0x00007610ff467816 */ /* 0x000fe20000000046 */
[----:B------:R1:W5:Y:S01]  /*1cf0*/  @!P2 LDG.E.U16 R56, desc[UR24][R8.64] ;  /* 0x000000180838a981 */ /* 0x000362000c1e1500 */
[----:B------:R-:W-:Y:S01]  /*1d00*/  ISETP.GE.U32.AND P2, PT, R12, 0x7fffffd8, PT ;  /* 0x7fffffd80c00780c */ /* 0x000fe20003f46070 */
[----:B------:R-:W-:Y:S01]  /*1d10*/  IMAD.IADD R12, R27, 0x1, R17 ;  /* 0x000000011b0c7824 */ /* 0x000fe200078e0211 */
[----:B------:R-:W-:Y:S01]  /*1d20*/  LEA.HI.X.SX32 R13, R26, R7, 0x1, P4 ;  /* 0x000000071a0d7211 */ /* 0x000fe200020f0eff */
[C---:B------:R-:W-:Y:S02]  /*1d30*/  IMAD R81, R62.reuse, 0x36, RZ ;  /* 0x000000363e517824 */ /* 0x040fe400078e02ff */
[C---:B------:R-:W-:Y:S02]  /*1d40*/  IMAD R73, R62.reuse, 0x1b, RZ ;  /* 0x0000001b3e497824 */ /* 0x040fe400078e02ff */
[----:B------:R-:W-:Y:S01]  /*1d50*/  IMAD R85, R62, 0x3a, RZ ;  /* 0x0000003a3e557824 */ /* 0x000fe200078e02ff */
[----:B------:R2:W5:Y:S01]  /*1d60*/  @!P5 LDG.E.U16 R52, desc[UR24][R12.64] ;  /* 0x000000180c34d981 */ /* 0x000562000c1e1500 */
[----:B-1----:R-:W-:Y:S01]  /*1d70*/  VIADD R8, R4, 0xfffffff6 ;  /* 0xfffffff604087836 */ /* 0x002fe20000000000 */
[C---:B------:R-:W-:Y:S01]  /*1d80*/  LEA RZ, P5, R62.reuse, R6, 0x4 ;  /* 0x000000063eff7211 */ /* 0x040fe200078a20ff */
[----:B------:R-:W-:-:S02]  /*1d90*/  IMAD R83, R62, 0x38, RZ ;  /* 0x000000383e537824 */ /* 0x000fc400078e02ff */
[----:B------:R-:W-:Y:S01]  /*1da0*/  IMAD R77, R62, 0x1d, RZ ;  /* 0x0000001d3e4d7824 */ /* 0x000fe200078e02ff */
[----:B------:R-:W-:Y:S01]  /*1db0*/  ISETP.GE.U32.AND P4, PT, R8, 0x7fffffd7, PT ;  /* 0x7fffffd70800780c */ /* 0x000fe20003f86070 */
[C---:B------:R-:W-:Y:S01]  /*1dc0*/  IMAD R75, R62.reuse, 0x1c, RZ ;  /* 0x0000001c3e4b7824 */ /* 0x040fe200078e02ff */
[----:B------:R-:W-:Y:S01]  /*1dd0*/  SHF.R.U32.HI R8, RZ, 0xd, R3 ;  /* 0x0000000dff087819 */ /* 0x000fe20000011603 */
[----:B------:R-:W-:Y:S01]  /*1de0*/  IMAD R79, R62, 0x1f, RZ ;  /* 0x0000001f3e4f7824 */ /* 0x000fe200078e02ff */
[----:B------:R-:W-:Y:S01]  /*1df0*/  IADD3 RZ, P6, PT, R25, R6, RZ ;  /* 0x0000000619ff7210 */ /* 0x000fe20007fde0ff */
[----:B0-----:R-:W0:Y:S01]  /*1e00*/  LDCU UR4, c[0x0][0x3b0] ;  /* 0x00007600ff0477ac */ /* 0x001e220008000800 */
[-C--:B------:R-:W-:Y:S02]  /*1e10*/  LEA.HI.X.SX32 R9, R23, R7.reuse, 0x1, P5 ;  /* 0x0000000717097211 */ /* 0x080fe400028f0eff */
[----:B------:R-:W-:Y:S01]  /*1e20*/  LOP3.LUT P5, RZ, R8, 0x1, RZ, 0xc0, !PT ;  /* 0x0000000108ff7812 */ /* 0x000fe200078ac0ff */
[--C-:B------:R-:W-:Y:S01]  /*1e30*/  IMAD R8, R62, 0x10, R17.reuse ;  /* 0x000000103e087824 */ /* 0x100fe200078e0211 */
[----:B------:R-:W-:Y:S01]  /*1e40*/  LEA.HI.X.SX32 R11, R24, R7, 0x1, P6 ;  /* 0x00000007180b7211 */ /* 0x000fe200030f0eff */
[----:B------:R-:W-:-:S02]  /*1e50*/  IMAD.IADD R10, R25, 0x1, R17 ;  /* 0x00000001190a7824 */ /* 0x000fc400078e0211 */
[C---:B------:R-:W-:Y:S01]  /*1e60*/  IMAD R15, R62.reuse, 0x12, RZ ;  /* 0x000000123e0f7824 */ /* 0x040fe200078e02ff */
[----:B------:R-:W5:Y:S01]  /*1e70*/  @!P2 LDG.E.U16 R49, desc[UR24][R8.64] ;  /* 0x000000180831a981 */ /* 0x000f62000c1e1500 */
[----:B--2---:R-:W-:Y:S01]  /*1e80*/  IMAD R13, R62, 0x24, RZ ;  /* 0x000000243e0d7824 */ /* 0x004fe200078e02ff */
[----:B------:R-:W-:Y:S02]  /*1e90*/  SHF.R.U32.HI R17, RZ, 0xc, R3 ;  /* 0x0000000cff117819 */ /* 0x000fe40000011603 */
[----:B------:R1:W5:Y:S01]  /*1ea0*/  @!P3 LDG.E.U16 R55, desc[UR24][R10.64] ;  /* 0x000000180a37b981 */ /* 0x000362000c1e1500 */
[-C--:B------:R-:W-:Y:S02]  /*1eb0*/  IADD3 R12, P2, PT, R15, R6.reuse, RZ ;  /* 0x000000060f0c7210 */ /* 0x080fe40007f5e0ff */
[----:B------:R-:W-:Y:S02]  /*1ec0*/  IADD3 R14, P3, PT, R13, R6, RZ ;  /* 0x000000060d0e7210 */ /* 0x000fe40007f7e0ff */
[----:B------:R-:W-:-:S02]  /*1ed0*/  LEA.HI.X.SX32 R13, R22, R7, 0x1, P2 ;  /* 0x00000007160d7211 */ /* 0x000fc400010f0eff */
[----:B------:R-:W-:Y:S02]  /*1ee0*/  LEA.HI.X.SX32 R15, R15, R7, 0x1, P3 ;  /* 0x000000070f0f7211 */ /* 0x000fe400018f0eff */
[----:B------:R-:W-:Y:S01]  /*1ef0*/  LOP3.LUT P3, RZ, R17, 0x1, RZ, 0xc0, !PT ;  /* 0x0000000111ff7812 */ /* 0x000fe2000786c0ff */
[----:B-1----:R-:W-:Y:S01]  /*1f00*/  IMAD R11, R62, 0x26, RZ ;  /* 0x000000263e0b7824 */ /* 0x002fe200078e02ff */
[----:B------:R-:W-:Y:S01]  /*1f10*/  ISETP.GE.U32.AND P2, PT, R16, 0x7fffffd6, PT ;  /* 0x7fffffd61000780c */ /* 0x000fe20003f46070 */
[C---:B------:R-:W-:Y:S01]  /*1f20*/  IMAD R17, R62.reuse, 0x14, RZ ;  /* 0x000000143e117824 */ /* 0x040fe200078e02ff */
[----:B------:R1:W5:Y:S01]  /*1f30*/  @!P4 LDG.E.U16 R50, desc[UR24][R12.64] ;  /* 0x000000180c32c981 */ /* 0x000362000c1e1500 */
[----:B------:R-:W-:Y:S01]  /*1f40*/  IMAD R9, R62, 0x13, RZ ;  /* 0x000000133e097824 */ /* 0x000fe200078e02ff */
[----:B------:R-:W-:Y:S02]  /*1f50*/  IADD3 R8, P4, PT, R11, R6, RZ ;  /* 0x000000060b087210 */ /* 0x000fe40007f9e0ff */
[----:B------:R2:W5:Y:S01]  /*1f60*/  @P5 LDG.E.U16 R37, desc[UR24][R14.64] ;  /* 0x000000180e255981 */ /* 0x000562000c1e1500 */
[----:B------:R-:W-:-:S02]  /*1f70*/  SHF.R.U32.HI R11, RZ, 0xb, R3 ;  /* 0x0000000bff0b7819 */ /* 0x000fc40000011603 */
[----:B------:R-:W-:Y:S02]  /*1f80*/  IADD3 R10, P5, PT, R17, R6, RZ ;  /* 0x00000006110a7210 */ /* 0x000fe40007fbe0ff */
[-C--:B------:R-:W-:Y:S02]  /*1f90*/  LEA.HI.X.SX32 R9, R9, R7.reuse, 0x1, P4 ;  /* 0x0000000709097211 */ /* 0x080fe400020f0eff */
[----:B------:R-:W-:Y:S01]  /*1fa0*/  LOP3.LUT P4, RZ, R11, 0x1, RZ, 0xc0, !PT ;  /* 0x000000010bff7812 */ /* 0x000fe2000788c0ff */
[----:B-1----:R-:W-:Y:S01]  /*1fb0*/  IMAD R13, R62, 0x28, RZ ;  /* 0x000000283e0d7824 */ /* 0x002fe200078e02ff */
[----:B------:R-:W-:Y:S01]  /*1fc0*/  SHF.R.U32.HI R16, RZ, 0xa, R3 ;  /* 0x0000000aff107819 */ /* 0x000fe20000011603 */
[----:B------:R1:W5:Y:S01]  /*1fd0*/  @P3 LDG.E.U16 R42, desc[UR24][R8.64] ;  /* 0x00000018082a3981 */ /* 0x000362000c1e1500 */
[----:B------:R-:W-:Y:S02]  /*1fe0*/  LEA.HI.X.SX32 R11, R25, R7, 0x1, P5 ;  /* 0x00000007190b7211 */ /* 0x000fe400028f0eff */
[----:B------:R-:W-:Y:S01]  /*1ff0*/  LOP3.LUT P5, RZ, R16, 0x1, RZ, 0xc0, !PT ;  /* 0x0000000110ff7812 */ /* 0x000fe200078ac0ff */
[----:B------:R-:W-:-:S02]  /*2000*/  VIADD R16, R4, 0xfffffff4 ;  /* 0xfffffff404107836 */ /* 0x000fc40000000000 */
[----:B------:R3:W5:Y:S01]  /*2010*/  @!P2 LDG.E.U16 R48, desc[UR24][R10.64] ;  /* 0x000000180a30a981 */ /* 0x000762000c1e1500 */
[-C--:B------:R-:W-:Y:S01]  /*2020*/  IADD3 R12, P2, PT, R13, R6.reuse, RZ ;  /* 0x000000060d0c7210 */ /* 0x080fe20007f5e0ff */
[C---:B--2---:R-:W-:Y:S01]  /*2030*/  IMAD R15, R62.reuse, 0x15, RZ ;  /* 0x000000153e0f7824 */ /* 0x044fe200078e02ff */
[-C--:B------:R-:W-:Y:S02]  /*2040*/  IADD3 R14, P3, PT, R19, R6.reuse, RZ ;  /* 0x00000006130e7210 */ /* 0x080fe40007f7e0ff */
[-C--:B------:R-:W-:Y:S01]  /*2050*/  LEA.HI.X.SX32 R13, R17, R7.reuse, 0x1, P2 ;  /* 0x00000007110d7211 */ /* 0x080fe200010f0eff */
[----:B-1----:R-:W-:Y:S01]  /*2060*/  IMAD R9, R62, 0x2c, RZ ;  /* 0x0000002c3e097824 */ /* 0x002fe200078e02ff */
[----:B------:R-:W-:Y:S02]  /*2070*/  ISETP.GE.U32.AND P2, PT, R16, 0x7fffffd5, PT ;  /* 0x7fffffd51000780c */ /* 0x000fe40003f46070 */
[----:B------:R-:W-:Y:S01]  /*2080*/  LEA.HI.X.SX32 R15, R15, R7, 0x1, P3 ;  /* 0x000000070f0f7211 */ /* 0x000fe200018f0eff */
[----:B---3--:R-:W-:Y:S01]  /*2090*/  IMAD R11, R62, 0x16, RZ ;  /* 0x000000163e0b7824 */ /* 0x008fe200078e02ff */
[----:B------:R-:W-:Y:S01]  /*20a0*/  LOP3.LUT P3, RZ, R18, 0x1, RZ, 0xc0, !PT ;  /* 0x0000000112ff7812 */ /* 0x000fe2000786c0ff */
[----:B------:R-:W5:Y:S03]  /*20b0*/  @P4 LDG.E.U16 R46, desc[UR24][R12.64] ;  /* 0x000000180c2e4981 */ /* 0x000f66000c1e1500 */
[-C--:B------:R-:W-:Y:S01]  /*20c0*/  IADD3 R8, P4, PT, R11, R6.reuse, RZ ;  /* 0x000000060b087210 */ /* 0x080fe20007f9e0ff */
[----:B------:R1:W5:Y:S01]  /*20d0*/  @P5 LDG.E.U16 R47, desc[UR24][R14.64] ;  /* 0x000000180e2f5981 */ /* 0x000362000c1e1500 */
[----:B------:R-:W-:Y:S01]  /*20e0*/  IADD3 R10, P5, PT, R9, R6, RZ ;  /* 0x00000006090a7210 */ /* 0x000fe20007fbe0ff */
[----:B------:R-:W-:Y:S01]  /*20f0*/  VIADD R16, R4, 0xfffffff3 ;  /* 0xfffffff304107836 */ /* 0x000fe20000000000 */
[----:B------:R-:W-:-:S02]  /*2100*/  SHF.R.U32.HI R17, RZ, 0x8, R3 ;  /* 0x00000008ff117819 */ /* 0x000fc40000011603 */
[-C--:B------:R-:W-:Y:S02]  /*2110*/  LEA.HI.X.SX32 R9, R21, R7.reuse, 0x1, P4 ;  /* 0x0000000715097211 */ /* 0x080fe400020f0eff */
[----:B------:R-:W-:Y:S01]  /*2120*/  LEA.HI.X.SX32 R11, R11, R7, 0x1, P5 ;  /* 0x000000070b0b7211 */ /* 0x000fe200028f0eff */
[C---:B-1----:R-:W-:Y:S01]  /*2130*/  IMAD R15, R62.reuse, 0x2e, RZ ;  /* 0x0000002e3e0f7824 */ /* 0x042fe200078e02ff */
[----:B------:R-:W-:Y:S01]  /*2140*/  LOP3.LUT P5, RZ, R17, 0x1, RZ, 0xc0, !PT ;  /* 0x0000000111ff7812 */ /* 0x000fe200078ac0ff */
[----:B------:R-:W-:Y:S01]  /*2150*/  IMAD R17, R62, 0x18, RZ ;  /* 0x000000183e117824 */ /* 0x000fe200078e02ff */
[----:B------:R-:W-:Y:S01]  /*2160*/  ISETP.GE.U32.AND P4, PT, R16, 0x7fffffd4, PT ;  /* 0x7fffffd41000780c */ /* 0x000fe20003f86070 */
[----:B------:R1:W5:Y:S01]  /*2170*/  @!P2 LDG.E.U16 R69, desc[UR24][R8.64] ;  /* 0x000000180845a981 */ /* 0x000362000c1e1500 */
[----:B------:R-:W-:Y:S01]  /*2180*/  IMAD R13, R62, 0x17, RZ ;  /* 0x000000173e0d7824 */ /* 0x000fe200078e02ff */
[-C--:B------:R-:W-:Y:S01]  /*2190*/  IADD3 R12, P2, PT, R15, R6.reuse, RZ ;  /* 0x000000060f0c7210 */ /* 0x080fe20007f5e0ff */
[----:B------:R-:W-:Y:S01]  /*21a0*/  VIADD R15, R4, 0xfffffff2 ;  /* 0xfffffff2040f7836 */ /* 0x000fe20000000000 */
[----:B------:R2:W5:Y:S01]  /*21b0*/  @P3 LDG.E.U16 R51, desc[UR24][R10.64] ;  /* 0x000000180a333981 */ /* 0x000562000c1e1500 */
[----:B------:R-:W-:-:S02]  /*21c0*/  IADD3 R14, P3, PT, R17, R6, RZ ;  /* 0x00000006110e7210 */ /* 0x000fc40007f7e0ff */
[-C--:B------:R-:W-:Y:S02]  /*21d0*/  LEA.HI.X.SX32 R13, R13, R7.reuse, 0x1, P2 ;  /* 0x000000070d0d7211 */ /* 0x080fe400010f0eff */
[----:B------:R-:W-:Y:S01]  /*21e0*/  ISETP.GE.U32.AND P2, PT, R15, 0x7fffffd3, PT ;  /* 0x7fffffd30f00780c */ /* 0x000fe20003f46070 */
[----:B-1----:R-:W-:Y:S01]  /*21f0*/  IMAD R9, R62, 0x30, RZ ;  /* 0x000000303e097824 */ /* 0x002fe200078e02ff */
[----:B------:R-:W-:Y:S01]  /*2200*/  LEA.HI.X.SX32 R15, R28, R7, 0x1, P3 ;  /* 0x000000071c0f7211 */ /* 0x000fe200018f0eff */
[----:B------:R-:W-:Y:S01]  /*2210*/  IMAD R19, R62, 0x1a, RZ ;  /* 0x0000001a3e137824 */ /* 0x000fe200078e02ff */
[----:B------:R-:W-:Y:S01]  /*2220*/  SHF.R.U32.HI R16, RZ, 0x7, R3 ;  /* 0x00000007ff107819 */ /* 0x000fe20000011603 */
[----:B--2---:R-:W-:Y:S01]  /*2230*/  VIADD R11, R4, 0xfffffff1 ;  /* 0xfffffff1040b7836 */ /* 0x004fe20000000000 */
[----:B------:R-:W5:Y:S04]  /*2240*/  @P5 LDG.E.U16 R68, desc[UR24][R12.64] ;  /* 0x000000180c445981 */ /* 0x000f68000c1e1500 */
[----:B------:R1:W5:Y:S01]  /*2250*/  @!P4 LDG.E.U16 R71, desc[UR24][R14.64] ;  /* 0x000000180e47c981 */ /* 0x000362000c1e1500 */
[----:B------:R-:W-:-:S02]  /*2260*/  IADD3 R8, P4, PT, R9, R6, RZ ;  /* 0x0000000609087210 */ /* 0x000fc40007f9e0ff */
[----:B------:R-:W-:Y:S02]  /*2270*/  LOP3.LUT P3, RZ, R16, 0x1, RZ, 0xc0, !PT ;  /* 0x0000000110ff7812 */ /* 0x000fe4000786c0ff */
[----:B------:R-:W-:Y:S02]  /*2280*/  IADD3 R10, P5, PT, R19, R6, RZ ;  /* 0x00000006130a7210 */ /* 0x000fe40007fbe0ff */
[-C--:B------:R-:W-:Y:S02]  /*2290*/  LEA.HI.X.SX32 R9, R17, R7.reuse, 0x1, P4 ;  /* 0x0000000711097211 */ /* 0x080fe400020f0eff */
[----:B------:R-:W-:Y:S01]  /*22a0*/  ISETP.GE.U32.AND P4, PT, R11, 0x7fffffd2, PT ;  /* 0x7fffffd20b00780c */ /* 0x000fe20003f86070 */
[----:B-1----:R-:W-:Y:S01]  /*22b0*/  IMAD R15, R62, 0x32, RZ ;  /* 0x000000323e0f7824 */ /* 0x002fe200078e02ff */
[----:B------:R-:W-:Y:S01]  /*22c0*/  LEA.HI.X.SX32 R11, R20, R7, 0x1, P5 ;  /* 0x00000007140b7211 */ /* 0x000fe200028f0eff */
[C---:B------:R-:W-:Y:S01]  /*22d0*/  IMAD R13, R62.reuse, 0x19, RZ ;  /* 0x000000193e0d7824 */ /* 0x040fe200078e02ff */
[----:B------:R-:W-:Y:S01]  /*22e0*/  SHF.R.U32.HI R16, RZ, 0x6, R3 ;  /* 0x00000006ff107819 */ /* 0x000fe20000011603 */
[----:B------:R-:W-:-:S02]  /*22f0*/  IMAD R17, R62, 0x34, RZ ;  /* 0x000000343e117824 */ /* 0x000fc400078e02ff */
[----:B------:R1:W5:Y:S01]  /*2300*/  @!P2 LDG.E.U16 R72, desc[UR24][R10.64] ;  /* 0x000000180a48a981 */ /* 0x000362000c1e1500 */
[-C--:B------:R-:W-:Y:S02]  /*2310*/  IADD3 R14, P2, PT, R15, R6.reuse, RZ ;  /* 0x000000060f0e7210 */ /* 0x080fe40007f5e0ff */
[----:B------:R-:W-:Y:S01]  /*2320*/  LOP3.LUT P5, RZ, R16, 0x1, RZ, 0xc0, !PT ;  /* 0x0000000110ff7812 */ /* 0x000fe200078ac0ff */
[----:B------:R2:W5:Y:S01]  /*2330*/  @P3 LDG.E.U16 R70, desc[UR24][R8.64] ;  /* 0x0000001808463981 */ /* 0x000562000c1e1500 */
[-C--:B------:R-:W-:Y:S02]  /*2340*/  IADD3 R16, P3, PT, R17, R6.reuse, RZ ;  /* 0x0000000611107210 */ /* 0x080fe40007f7e0ff */
[-C--:B------:R-:W-:Y:S02]  /*2350*/  LEA.HI.X.SX32 R15, R13, R7.reuse, 0x1, P2 ;  /* 0x000000070d0f7211 */ /* 0x080fe400010f0eff */
[----:B------:R-:W-:Y:S01]  /*2360*/  IADD3 R18, P2, PT, R81, R6, RZ ;  /* 0x0000000651127210 */ /* 0x000fe20007f5e0ff */
[C---:B-1----:R-:W-:Y:S01]  /*2370*/  IMAD R11, R62.reuse, 0x3c, RZ ;  /* 0x0000003c3e0b7824 */ /* 0x042fe200078e02ff */
[-C--:B------:R-:W-:Y:S01]  /*2380*/  LEA.HI.X.SX32 R17, R19, R7.reuse, 0x1, P3 ;  /* 0x0000000713117211 */ /* 0x080fe200018f0eff */
[----:B------:R-:W-:Y:S01]  /*2390*/  IMAD R13, R62, 0x3e, RZ ;  /* 0x0000003e3e0d7824 */ /* 0x000fe200078e02ff */
[----:B------:R-:W-:-:S02]  /*23a0*/  LEA.HI.X.SX32 R19, R73, R7, 0x1, P2 ;  /* 0x0000000749137211 */ /* 0x000fc400010f0eff */
[-C--:B--2---:R-:W-:Y:S02]  /*23b0*/  IADD3 R8, P3, PT, R85, R6.reuse, RZ ;  /* 0x0000000655087210 */ /* 0x084fe40007f7e0ff */
[-C--:B------:R-:W-:Y:S02]  /*23c0*/  IADD3 R10, P6, PT, R11, R6.reuse, RZ ;  /* 0x000000060b0a7210 */ /* 0x080fe40007fde0ff */
[-C--:B------:R-:W-:Y:S02]  /*23d0*/  IADD3 R40, P2, PT, R83, R6.reuse, RZ ;  /* 0x0000000653287210 */ /* 0x080fe40007f5e0ff */
[-C--:B------:R-:W-:Y:S02]  /*23e0*/  LEA.HI.X.SX32 R9, R77, R7.reuse, 0x1, P3 ;  /* 0x000000074d097211 */ /* 0x080fe400018f0eff */
[----:B------:R-:W-:Y:S02]  /*23f0*/  LEA.HI.X.SX32 R11, R41, R7, 0x1, P6 ;  /* 0x00000007290b7211 */ /* 0x000fe400030f0eff */
[----:B------:R-:W-:-:S02]  /*2400*/  IADD3 R12, P3, PT, R13, R6, RZ ;  /* 0x000000060d0c7210 */ /* 0x000fc40007f7e0ff */
[CC--:B------:R-:W-:Y:S02]  /*2410*/  LEA.HI.X.SX32 R41, R75.reuse, R7.reuse, 0x1, P2 ;  /* 0x000000074b297211 */ /* 0x0c0fe400010f0eff */
[--C-:B------:R-:W-:Y:S02]  /*2420*/  SHF.R.U32.HI R73, RZ, 0x5, R3.reuse ;  /* 0x00000005ff497819 */ /* 0x100fe40000011603 */
[----:B------:R-:W-:Y:S02]  /*2430*/  IADD3 R6, P2, PT, R75, R6, RZ ;  /* 0x000000064b067210 */ /* 0x000fe40007f5e0ff */
[----:B------:R-:W-:Y:S02]  /*2440*/  SHF.R.U32.HI R74, RZ, 0x4, R3 ;  /* 0x00000004ff4a7819 */ /* 0x000fe40000011603 */
[----:B------:R-:W-:Y:S02]  /*2450*/  LEA.HI.X.SX32 R13, R79, R7, 0x1, P3 ;  /* 0x000000074f0d7211 */ /* 0x000fe400018f0eff */
[----:B------:R-:W-:-:S02]  /*2460*/  PRMT R78, RZ, 0x7610, R78 ;  /* 0x00007610ff4e7816 */ /* 0x000fc4000000004e */
[----:B------:R-:W-:Y:S02]  /*2470*/  LOP3.LUT P3, RZ, R73, 0x1, RZ, 0xc0, !PT ;  /* 0x0000000149ff7812 */ /* 0x000fe4000786c0ff */
[----:B------:R-:W-:Y:S02]  /*2480*/  LEA.HI.X.SX32 R7, R27, R7, 0x1, P2 ;  /* 0x000000071b077211 */ /* 0x000fe400010f0eff */
[----:B------:R-:W-:Y:S02]  /*2490*/  LOP3.LUT P2, RZ, R74, 0x1, RZ, 0xc0, !PT ;  /* 0x000000014aff7812 */ /* 0x000fe4000784c0ff */
[----:B------:R-:W-:Y:S01]  /*24a0*/  SHF.R.U32.HI R74, RZ, 0x3, R3 ;  /* 0x00000003ff4a7819 */ /* 0x000fe20000011603 */
[----:B------:R-:W5:Y:S01]  /*24b0*/  @!P4 LDG.E.U16 R78, desc[UR24][R6.64] ;  /* 0x00000018064ec981 */ /* 0x000f62000c1e1500 */
[----:B------:R-:W-:Y:S02]  /*24c0*/  PRMT R73, RZ, 0x7610, R73 ;  /* 0x00007610ff497816 */ /* 0x000fe40000000049 */
[----:B------:R-:W-:-:S02]  /*24d0*/  LOP3.LUT P4, RZ, R74, 0x1, RZ, 0xc0, !PT ;  /* 0x000000014aff7812 */ /* 0x000fc4000788c0ff */
[----:B------:R-:W-:Y:S02]  /*24e0*/  PRMT R74, RZ, 0x7610, R74 ;  /* 0x00007610ff4a7816 */ /* 0x000fe4000000004a */
[--C-:B------:R-:W-:Y:S01]  /*24f0*/  SHF.R.U32.HI R75, RZ, 0x2, R3.reuse ;  /* 0x00000002ff4b7819 */ /* 0x100fe20000011603 */
[----:B------:R-:W5:Y:S01]  /*2500*/  @P5 LDG.E.U16 R73, desc[UR24][R14.64] ;  /* 0x000000180e495981 */ /* 0x000f62000c1e1500 */
[----:B------:R-:W-:Y:S02]  /*2510*/  SHF.R.U32.HI R3, RZ, 0x1, R3 ;  /* 0x00000001ff037819 */ /* 0x000fe40000011603 */
[----:B------:R-:W-:Y:S01]  /*2520*/  LOP3.LUT P5, RZ, R75, 0x1, RZ, 0xc0, !PT ;  /* 0x000000014bff7812 */ /* 0x000fe200078ac0ff */
[----:B------:R-:W5:Y:S01]  /*2530*/  @P3 LDG.E.U16 R74, desc[UR24][R16.64] ;  /* 0x00000018104a3981 */ /* 0x000f62000c1e1500 */
[----:B------:R-:W-:Y:S02]  /*2540*/  PRMT R77, RZ, 0x7610, R77 ;  /* 0x00007610ff4d7816 */ /* 0x000fe4000000004d */
[----:B------:R-:W-:-:S02]  /*2550*/  LOP3.LUT P3, RZ, R3, 0x1, RZ, 0xc0, !PT ;  /* 0x0000000103ff7812 */ /* 0x000fc4000786c0ff */
[----:B------:R-:W-:Y:S02]  /*2560*/  PRMT R83, RZ, 0x7610, R83 ;  /* 0x00007610ff537816 */ /* 0x000fe40000000053 */
[----:B------:R1:W5:Y:S01]  /*2570*/  @P2 LDG.E.U16 R77, desc[UR24][R18.64] ;  /* 0x00000018124d2981 */ /* 0x000362000c1e1500 */
[----:B------:R-:W-:-:S04]  /*2580*/  PRMT R88, RZ, 0x7610, R88 ;  /* 0x00007610ff587816 */ /* 0x000fc80000000058 */
[----:B------:R-:W5:Y:S04]  /*2590*/  @P5 LDG.E.U16 R83, desc[UR24][R8.64] ;  /* 0x0000001808535981 */ /* 0x000f68000c1e1500 */
[----:B------:R-:W5:Y:S01]  /*25a0*/  @!P0 LDG.E.U16 R88, desc[UR24][R12.64] ;  /* 0x000000180c588981 */ /* 0x000f62000c1e1500 */
[----:B-1----:R-:W-:-:S06]  /*25b0*/  PRMT R19, RZ, 0x7610, R19 ;  /* 0x00007610ff137816 */ /* 0x002fcc0000000013 */
[----:B------:R-:W5:Y:S01]  /*25c0*/  @P3 LDG.E.U16 R19, desc[UR24][R10.64] ;  /* 0x000000180a133981 */ /* 0x000f62000c1e1500 */
[----:B------:R-:W-:Y:S01]  /*25d0*/  LOP3.LUT R85, R34, 0x1f, RZ, 0xc0, !PT ;  /* 0x0000001f22557812 */ /* 0x000fe200078ec0ff */
[----:B0-----:R-:W-:Y:S01]  /*25e0*/  IMAD R82, R57, UR4, RZ ;  /* 0x0000000439527c24 */ /* 0x001fe2000f8e02ff */
[----:B------:R-:W-:-:S03]  /*25f0*/  PRMT R76, RZ, 0x7610, R76 ;  /* 0x00007610ff4c7816 */ /* 0x000fc6000000004c */
[----:B------:R-:W-:Y:S02]  /*2600*/  IMAD R7, R85, R63, RZ ;  /* 0x0000003f55077224 */ /* 0x000fe400078e02ff */
[----:B------:R-:W-:Y:S01]  /*2610*/  IMAD R65, R65, UR4, RZ ;  /* 0x0000000441417c24 */ /* 0x000fe2000f8e02ff */
[----:B------:R0:W5:Y:S02]  /*2620*/  @P4 LDG.E.U16 R76, desc[UR24][R40.64] ;  /* 0x00000018284c4981 */ /* 0x000164000c1e1500 */
[C---:B------:R-:W-:Y:S01]  /*2630*/  LEA R6, P2, R7.reuse, UR18, 0x1 ;  /* 0x0000001207067c11 */ /* 0x040fe2000f8408ff */
[----:B------:R-:W-:Y:S02]  /*2640*/  VIADD R3, R4, 0x1f ;  /* 0x0000001f04037836 */ /* 0x000fe40000000000 */
[----:B------:R-:W-:Y:S01]  /*2650*/  IMAD R14, R60, UR4, RZ ;  /* 0x000000043c0e7c24 */ /* 0x000fe2000f8e02ff */
[----:B------:R-:W-:Y:S01]  /*2660*/  LEA.HI.X.SX32 R7, R7, UR19, 0x1, P2 ;  /* 0x0000001307077c11 */ /* 0x000fe200090f0eff */
[----:B------:R-:W-:Y:S01]  /*2670*/  IMAD R84, R61, UR4, RZ ;  /* 0x000000043d547c24 */ /* 0x000fe2000f8e02ff */
[----:B------:R-:W-:-:S02]  /*2680*/  LEA R79, P6, R82, R6, 0x1 ;  /* 0x00000006524f7211 */ /* 0x000fc400078c08ff */
[-C--:B------:R-:W-:Y:S01]  /*2690*/  LEA R60, P4, R65, R6.reuse, 0x1 ;  /* 0x00000006413c7211 */ /* 0x080fe200078808ff */
[----:B------:R-:W-:Y:S01]  /*26a0*/  IMAD R16, R64, UR4, RZ ;  /* 0x0000000440107c24 */ /* 0x000fe2000f8e02ff */
[-C--:B------:R-:W-:Y:S01]  /*26b0*/  LEA.HI.X.SX32 R82, R82, R7.reuse, 0x1, P6 ;  /* 0x0000000752527211 */ /* 0x080fe200030f0eff */
[----:B------:R-:W-:Y:S01]  /*26c0*/  IMAD R80, R39, UR4, RZ ;  /* 0x0000000427507c24 */ /* 0x000fe2000f8e02ff */
[----:B------:R-:W-:Y:S01]  /*26d0*/  LEA R86, P2, R14, R6, 0x1 ;  /* 0x000000060e567211 */ /* 0x000fe200078408ff */
[----:B------:R-:W-:Y:S01]  /*26e0*/  IMAD R59, R59, UR4, RZ ;  /* 0x000000043b3b7c24 */ /* 0x000fe2000f8e02ff */
[----:B------:R-:W-:Y:S01]  /*26f0*/  LEA.HI.X.SX32 R61, R65, R7, 0x1, P4 ;  /* 0x00000007413d7211 */ /* 0x000fe200020f0eff */
[----:B------:R-:W-:Y:S01]  /*2700*/  IMAD R15, R58, UR4, RZ ;  /* 0x000000043a0f7c24 */ /* 0x000fe2000f8e02ff */
[----:B------:R-:W-:Y:S01]  /*2710*/  ISETP.GT.AND P6, PT, R3, 0x1f, PT ;  /* 0x0000001f0300780c */ /* 0x000fe20003fc4270 */
[----:B------:R-:W-:-:S04]  /*2720*/  @!UP1 UIADD3 UR4, UPT, UPT, -UR6, 0x100000, URZ ;  /* 0x0010000006049890 */ /* 0x000fc8000fffe1ff */
[----:B------:R-:W-:Y:S02]  /*2730*/  @!UP1 USHF.L.U32 UR5, UR4, 0xb, URZ ;  /* 0x0000000b04059899 */ /* 0x000fe400080006ff */
[----:B------:R-:W-:Y:S01]  /*2740*/  @!UP1 USHF.L.U32 UR4, UR4, 0x1, URZ ;  /* 0x0000000104049899 */ /* 0x000fe200080006ff */
[-C--:B------:R-:W-:Y:S02]  /*2750*/  LEA R81, P4, R84, R6.reuse, 0x1 ;  /* 0x0000000654517211 */ /* 0x080fe400078808ff */
[-C--:B------:R-:W-:Y:S02]  /*2760*/  LEA.HI.X.SX32 R57, R14, R7.reuse, 0x1, P2 ;  /* 0x000000070e397211 */ /* 0x080fe400010f0eff */
[-C--:B------:R-:W-:Y:S02]  /*2770*/  LEA R75, P2, R80, R6.reuse, 0x1 ;  /* 0x00000006504b7211 */ /* 0x080fe400078408ff */
[----:B------:R-:W-:Y:S01]  /*2780*/  LEA.HI.X.SX32 R84, R84, R7, 0x1, P4 ;  /* 0x0000000754547211 */ /* 0x000fe200020f0eff */
[----:B------:R-:W-:Y:S01]  /*2790*/  VOTEU.ALL UP1, P1 ;  /* 0x0000000000ff7886 */ /* 0x000fe20000820000 */
[----:B0-----:R-:W-:-:S02]  /*27a0*/  LEA R40, P4, R59, R6, 0x1 ;  /* 0x000000063b287211 */ /* 0x001fc400078808ff */
[-C--:B------:R-:W-:Y:S02]  /*27b0*/  LEA.HI.X.SX32 R80, R80, R7.reuse, 0x1, P2 ;  /* 0x0000000750507211 */ /* 0x080fe400010f0eff */
[-C--:B------:R-:W-:Y:S01]  /*27c0*/  LEA R64, P2, R15, R6.reuse, 0x1 ;  /* 0x000000060f407211 */ /* 0x080fe200078408ff */
[----:B------:R0:W1:Y:S01]  /*27d0*/  @!UP1 SYNCS.EXCH.64 URZ, [UR11+0x1008], UR4 ;  /* 0x001008040bff95b2 */ /* 0x0000620008000100 */
[-C--:B------:R-:W-:Y:S02]  /*27e0*/  LEA.HI.X.SX32 R41, R59, R7.reuse, 0x1, P4 ;  /* 0x000000073b297211 */ /* 0x080fe400020f0eff */
[----:B------:R-:W-:Y:S02]  /*27f0*/  LEA R58, P4, R16, R6, 0x1 ;  /* 0x00000006103a7211 */ /* 0x000fe400078808ff */
[----:B------:R-:W-:Y:S02]  /*2800*/  LEA.HI.X.SX32 R65, R15, R7, 0x1, P2 ;  /* 0x000000070f417211 */ /* 0x000fe400010f0eff */
[----:B------:R-:W-:-:S02]  /*2810*/  ISETP.LT.AND P2, PT, R85, R4, P6 ;  /* 0x000000045500720c */ /* 0x000fc40003741270 */
[----:B------:R-:W-:Y:S01]  /*2820*/  LEA.HI.X.SX32 R59, R16, R7, 0x1, P4 ;  /* 0x00000007103b7211 */ /* 0x000fe200020f0eff */
[----:B0-----:R-:W-:Y:S10]  /*2830*/  @!P6 BRA `(.L_x_6) ;  /* 0x000000000044e947 */ /* 0x001ff40003800000 */
[----:B-----5:R-:W-:Y:S02]  /*2840*/  PRMT R4, R66, 0x5410, R67 ;  /* 0x0000541042047816 */ /* 0x020fe40000000043 */
[----:B------:R-:W-:Y:S02]  /*2850*/  PRMT R5, R5, 0x5410, R56 ;  /* 0x0000541005057816 */ /* 0x000fe40000000038 */
[----:B------:R-:W-:Y:S02]  /*2860*/  PRMT R6, R54, 0x5410, R55 ;  /* 0x0000541036067816 */ /* 0x000fe40000000037 */
[----:B------:R-:W-:Y:S02]  /*2870*/  PRMT R7, R53, 0x5410, R52 ;  /* 0x0000541035077816 */ /* 0x000fe40000000034 */
[----:B------:R-:W-:Y:S02]  /*2880*/  PRMT R8, R49, 0x5410, R50 ;  /* 0x0000541031087816 */ /* 0x000fe40000000032 */
[----:B------:R-:W-:-:S02]  /*2890*/  PRMT R9, R48, 0x5410, R69 ;  /* 0x0000541030097816 */ /* 0x000fc40000000045 */
[----:B------:R-:W-:Y:S02]  /*28a0*/  PRMT R10, R71, 0x5410, R72 ;  /* 0x00005410470a7816 */ /* 0x000fe40000000048 */
        /* <DEDUP_REMOVED lines=8> */
[----:B------:R-:W-:-:S04]  /*2930*/  PRMT R19, R19, 0x5410, R88 ;  /* 0x0000541013137816 */ /* 0x000fc80000000058 */
[----:B------:R0:W-:Y:S03]  /*2940*/  STTM.x16 tmem[UR12+0x20], R4 ;  /* 0x00002004000079ed */ /* 0x0001e6000824000c */
.L_x_6:
[----:B------:R-:W2:Y:S01]  /*2950*/  FENCE.VIEW.ASYNC.T ;  /* 0x00000000000073c6 */ /* 0x000ea20000000200 */
[----:B0----5:R-:W-:Y:S01]  /*2960*/  PRMT R5, RZ, 0x7610, R5 ;  /* 0x00007610ff057816 */ /* 0x021fe20000000005 */
[----:B-12---:R-:W-:Y:S01]  /*2970*/  BAR.SYNC.DEFER_BLOCKING 0x0 ;  /* 0x0000000000007b1d */ /* 0x006fe20000010000 */
[----:B------:R-:W-:Y:S01]  /*2980*/  PRMT R7, RZ, 0x7610, R7 ;  /* 0x00007610ff077816 */ /* 0x000fe20000000007 */
[----:B------:R-:W-:Y:S01]  /*2990*/  IMAD.MOV.U32 R54, RZ, RZ, R81 ;  /* 0x000000ffff367224 */ /* 0x000fe200078e0051 */
        /* <DEDUP_REMOVED lines=11> */
[----:B------:R-:W-:-:S02]  /*2a50*/  IMAD.MOV.U32 R56, RZ, RZ, R86 ;  /* 0x000000ffff387224 */ /* 0x000fc400078e0056 */
[----:B------:R-:W-:Y:S02]  /*2a60*/  IMAD.MOV.U32 R52, RZ, RZ, R79 ;  /* 0x000000ffff347224 */ /* 0x000fe400078e004f */
[----:B------:R-:W-:Y:S02]  /*2a70*/  IMAD.MOV.U32 R53, RZ, RZ, R82 ;  /* 0x000000ffff357224 */ /* 0x000fe400078e0052 */
[----:B------:R-:W-:Y:S02]  /*2a80*/  IMAD.MOV.U32 R46, RZ, RZ, R40 ;  /* 0x000000ffff2e7224 */ /* 0x000fe400078e0028 */
[----:B------:R-:W-:Y:S01]  /*2a90*/  IMAD.MOV.U32 R47, RZ, RZ, R41 ;  /* 0x000000ffff2f7224 */ /* 0x000fe200078e0029 */
[----:B------:R-:W-:Y:S01]  /*2aa0*/  SHF.R.S32.HI R12, RZ, 0x6, R34 ;  /* 0x00000006ff0c7819 */ /* 0x000fe20000011422 */
[----:B------:R-:W2:Y:S01]  /*2ab0*/  @P2 LDG.E.U16 R5, desc[UR24][R60.64] ;  /* 0x000000183c052981 */ /* 0x000ea2000c1e1500 */
[----:B------:R-:W0:Y:S03]  /*2ac0*/  LDCU UR4, c[0x0][0x3a0] ;  /* 0x00007400ff0477ac */ /* 0x000e260008000800 */
[----:B------:R-:W3:Y:S04]  /*2ad0*/  @P2 LDG.E.U16 R7, desc[UR24][R54.64] ;  /* 0x0000001836072981 */ /* 0x000ee8000c1e1500 */
[----:B------:R-:W4:Y:S04]  /*2ae0*/  @P2 LDG.E.U16 R9, desc[UR24][R50.64] ;  /* 0x0000001832092981 */ /* 0x000f28000c1e1500 */
[----:B------:R-:W4:Y:S04]  /*2af0*/  @P2 LDG.E.U16 R11, desc[UR24][R48.64] ;  /* 0x00000018300b2981 */ /* 0x000f28000c1e1500 */
[----:B------:R-:W4:Y:S04]  /*2b00*/  @P2 LDG.E.U16 R4, desc[UR24][R56.64] ;  /* 0x0000001838042981 */ /* 0x000f28000c1e1500 */
[----:B------:R-:W4:Y:S04]  /*2b10*/  @P2 LDG.E.U16 R6, desc[UR24][R52.64] ;  /* 0x0000001834062981 */ /* 0x000f28000c1e1500 */
[----:B------:R-:W4:Y:S04]  /*2b20*/  @P2 LDG.E.U16 R8, desc[UR24][R46.64] ;  /* 0x000000182e082981 */ /* 0x000f28000c1e1500 */
[----:B------:R-:W4:Y:S01]  /*2b30*/  @P2 LDG.E.U16 R10, desc[UR24][R58.64] ;  /* 0x000000183a0a2981 */ /* 0x000f22000c1e1500 */
[----:B------:R-:W-:Y:S01]  /*2b40*/  SHF.R.S32.HI R13, RZ, 0x1f, R36 ;  /* 0x0000001fff0d7819 */ /* 0x000fe20000011424 */
[----:B0-----:R-:W-:Y:S01]  /*2b50*/  UIADD3 UR5, UPT, UPT, UR4, 0x1f, URZ ;  /* 0x0000001f04057890 */ /* 0x001fe2000fffe0ff */
[----:B------:R-:W-:Y:S01]  /*2b60*/  SGXT R12, R12, 0x1 ;  /* 0x000000010c0c781a */ /* 0x000fe20000000200 */
[----:B------:R-:W-:Y:S01]  /*2b70*/  IMAD.SHL.U32 R37, R62, 0x20, RZ ;  /* 0x000000203e257824 */ /* 0x000fe200078e00ff */
[----:B------:R-:W-:Y:S01]  /*2b80*/  SHF.L.U64.HI R39, R36, 0x1, R13 ;  /* 0x0000000124277819 */ /* 0x000fe2000001020d */
[----:B------:R-:W-:Y:S01]  /*2b90*/  IMAD.SHL.U32 R36, R34, 0x2, RZ ;  /* 0x0000000222247824 */ /* 0x000fe200078e00ff */
[----:B------:R-:W-:Y:S01]  /*2ba0*/  LOP3.LUT R13, R12, 0x90, RZ, 0xc0, !PT ;  /* 0x000000900c0d7812 */ /* 0x000fe200078ec0ff */
[----:B------:R-:W-:Y:S01]  /*2bb0*/  USHF.R.S32.HI UR4, URZ, 0x1f, UR5 ;  /* 0x0000001fff047899 */ /* 0x000fe20008011405 */
[----:B------:R-:W-:Y:S01]  /*2bc0*/  ISETP.NE.U32.AND P0, PT, R35, RZ, PT ;  /* 0x000000ff2300720c */ /* 0x000fe20003f05070 */
[----:B------:R-:W-:Y:S01]  /*2bd0*/  IMAD.WIDE R38, R37, 0x2, R38 ;  /* 0x0000000225267825 */ /* 0x000fe200078e0226 */
[----:B------:R-:W-:Y:S01]  /*2be0*/  LOP3.LUT R36, R13, 0x7e, R36, 0x78, !PT ;  /* 0x0000007e0d247812 */ /* 0x000fe200078e7824 */
[----:B------:R-:W-:-:S02]  /*2bf0*/  ULEA.HI UR4, UR4, UR5, URZ, 0x5 ;  /* 0x0000000504047291 */ /* 0x000fc4000f8f28ff */
[----:B------:R-:W-:Y:S01]  /*2c00*/  UIADD3 UR20, UPT, UPT, UR10, 0x20, URZ ;  /* 0x000000200a147890 */ /* 0x000fe2000fffe0ff */
[----:B------:R-:W-:Y:S01]  /*2c10*/  LOP3.LUT R35, R36, 0x20, RZ, 0x3c, !PT ;  /* 0x0000002024237812 */ /* 0x000fe200078e3cff */
[----:B------:R-:W-:Y:S01]  /*2c20*/  USHF.R.S32.HI UR4, URZ, 0x5, UR4 ;  /* 0x00000005ff047899 */ /* 0x000fe20008011404 */
[----:B------:R-:W-:Y:S01]  /*2c30*/  IADD3 R74, P2, PT, R38, UR16, RZ ;  /* 0x00000010264a7c10 */ /* 0x000fe2000ff5e0ff */
[----:B------:R-:W-:Y:S02]  /*2c40*/  IMAD.SHL.U32 R73, R63, 0x20, RZ ;  /* 0x000000203f497824 */ /* 0x000fe400078e00ff */
[----:B------:R-:W-:Y:S01]  /*2c50*/  UISETP.LT.AND UP1, UPT, UR4, 0x1, UPT ;  /* 0x000000010400788c */ /* 0x000fe2000bf21270 */
[----:B------:R-:W-:Y:S01]  /*2c60*/  IADD3.X R75, PT, PT, R39, UR17, RZ, P2, !PT ;  /* 0x00000011274b7c10 */ /* 0x000fe200097fe4ff */
[C---:B------:R-:W-:Y:S01]  /*2c70*/  IMAD R71, R62.reuse, 0xf, RZ ;  /* 0x0000000f3e477824 */ /* 0x040fe200078e02ff */
[----:B------:R-:W-:Y:S01]  /*2c80*/  ISETP.LT.OR P2, PT, R3, 0x20, P0 ;  /* 0x000000200300780c */ /* 0x000fe20000741670 */
[----:B------:R-:W-:Y:S01]  /*2c90*/  USEL UR4, UR4, 0x1, !UP1 ;  /* 0x0000000104047887 */ /* 0x000fe2000c800000 */
[----:B------:R-:W-:-:S02]  /*2ca0*/  IMAD.SHL.U32 R70, R62, 0x10, RZ ;  /* 0x000000103e467824 */ /* 0x000fc400078e00ff */
[C---:B------:R-:W-:Y:S01]  /*2cb0*/  IMAD R69, R62.reuse, 0x11, RZ ;  /* 0x000000113e457824 */ /* 0x040fe200078e02ff */
[----:B------:R-:W-:Y:S01]  /*2cc0*/  UIADD3 UR16, UPT, UPT, UR4, -0x1, URZ ;  /* 0xffffffff04107890 */ /* 0x000fe2000fffe0ff */
[C---:B------:R-:W-:Y:S02]  /*2cd0*/  IMAD R68, R62.reuse, 0x12, RZ ;  /* 0x000000123e447824 */ /* 0x040fe400078e02ff */
[C---:B------:R-:W-:Y:S01]  /*2ce0*/  IMAD R67, R62.reuse, 0x13, RZ ;  /* 0x000000133e437824 */ /* 0x040fe200078e02ff */
[----:B------:R-:W-:Y:S01]  /*2cf0*/  UISETP.NE.U32.AND UP1, UPT, UR16, URZ, UPT ;  /* 0x000000ff1000728c */ /* 0x000fe2000bf25070 */
[C---:B------:R-:W-:Y:S02]  /*2d00*/  IMAD R66, R62.reuse, 0x14, RZ ;  /* 0x000000143e427824 */ /* 0x040fe400078e02ff */
[C---:B------:R-:W-:Y:S02]  /*2d10*/  IMAD R65, R62.reuse, 0x15, RZ ;  /* 0x000000153e417824 */ /* 0x040fe400078e02ff */
[----:B------:R-:W-:-:S02]  /*2d20*/  IMAD R64, R62, 0x16, RZ ;  /* 0x000000163e407824 */ /* 0x000fc400078e02ff */
[C---:B------:R-:W-:Y:S02]  /*2d30*/  IMAD R63, R62.reuse, 0x17, RZ ;  /* 0x000000173e3f7824 */ /* 0x040fe400078e02ff */
[C---:B------:R-:W-:Y:S02]  /*2d40*/  IMAD R45, R62.reuse, 0x18, RZ ;  /* 0x000000183e2d7824 */ /* 0x040fe400078e02ff */
[C---:B------:R-:W-:Y:S02]  /*2d50*/  IMAD R44, R62.reuse, 0x19, RZ ;  /* 0x000000193e2c7824 */ /* 0x040fe400078e02ff */
[C---:B------:R-:W-:Y:S02]  /*2d60*/  IMAD R43, R62.reuse, 0x1a, RZ ;  /* 0x0000001a3e2b7824 */ /* 0x040fe400078e02ff */
[C---:B------:R-:W-:Y:S02]  /*2d70*/  IMAD R42, R62.reuse, 0x1b, RZ ;  /* 0x0000001b3e2a7824 */ /* 0x040fe400078e02ff */
[----:B------:R-:W-:-:S02]  /*2d80*/  IMAD R41, R62, 0x1c, RZ ;  /* 0x0000001c3e297824 */ /* 0x000fc400078e02ff */
[C---:B------:R-:W-:Y:S02]  /*2d90*/  IMAD R40, R62.reuse, 0x1d, RZ ;  /* 0x0000001d3e287824 */ /* 0x040fe400078e02ff */
[----:B------:R-:W-:Y:S01]  /*2da0*/  IMAD R39, R62, 0x1f, RZ ;  /* 0x0000001f3e277824 */ /* 0x000fe200078e02ff */
[----:B--2---:R0:W-:Y:S04]  /*2db0*/  STS.U16 [R36+UR11], R5 ;  /* 0x0000000524007988 */ /* 0x0041e8000800040b */
[----:B---3--:R1:W-:Y:S04]  /*2dc0*/  STS.U16 [R36+UR11+0x200], R7 ;  /* 0x0002000724007988 */ /* 0x0083e8000800040b */
[----:B----4-:R1:W-:Y:S01]  /*2dd0*/  STS.U16 [R36+UR11+0x400], R9 ;  /* 0x0004000924007988 */ /* 0x0103e2000800040b */
[----:B0-----:R-:W-:-:S03]  /*2de0*/  SHF.R.S32.HI R5, RZ, 0x1f, R62 ;  /* 0x0000001fff057819 */ /* 0x001fc6000001143e */
[----:B------:R1:W-:Y:S01]  /*2df0*/  STS.U16 [R36+UR11+0x600], R11 ;  /* 0x0006000b24007988 */ /* 0x0003e2000800040b */
[----:B------:R-:W-:-:S03]  /*2e00*/  SHF.L.U64.HI R38, R62, 0x1, R5 ;  /* 0x000000013e267819 */ /* 0x000fc60000010205 */
[----:B------:R1:W-:Y:S04]  /*2e10*/  STS.U16 [R35+UR11+0x100], R4 ;  /* 0x0001000423007988 */ /* 0x0003e8000800040b */
[----:B------:R1:W-:Y:S04]  /*2e20*/  STS.U16 [R35+UR11+0x300], R6 ;  /* 0x0003000623007988 */ /* 0x0003e8000800040b */
[----:B------:R1:W-:Y:S04]  /*2e30*/  STS.U16 [R35+UR11+0x500], R8 ;  /* 0x0005000823007988 */ /* 0x0003e8000800040b */
[----:B------:R1:W-:Y:S01]  /*2e40*/  STS.U16 [R35+UR11+0x700], R10 ;  /* 0x0007000a23007988 */ /* 0x0003e2000800040b */
[----:B------:R0:W-:Y:S06]  /*2e50*/  MEMBAR.ALL.CTA ;  /* 0x0000000000007992 */ /* 0x0001ec0000008000 */
[----:B0-----:R-:W0:Y:S02]  /*2e60*/  FENCE.VIEW.ASYNC.S ;  /* 0x00000000000073c6 */ /* 0x001e240000000000 */
[----:B0-----:R-:W-:Y:S06]  /*2e70*/  BAR.SYNC.DEFER_BLOCKING 0x0 ;  /* 0x0000000000007b1d */ /* 0x001fec0000010000 */
[----:B------:R-:W-:Y:S05]  /*2e80*/  @P2 BRA `(.L_x_7) ;  /* 0x00000000004c2947 */ /* 0x000fea0003800000 */
[----:B------:R-:W-:Y:S01]  /*2e90*/  USHF.R.U32.HI UR6, URZ, 0x4, UR11 ;  /* 0x00000004ff067899 */ /* 0x000fe2000801160b */
[----:B------:R-:W-:Y:S01]  /*2ea0*/  UMOV UR8, 0xfffffffe ;  /* 0xfffffffe00087882 */ /* 0x000fe20000000000 */
[----:B------:R-:W-:Y:S02]  /*2eb0*/  UMOV UR9, 0x7fffbfdf ;  /* 0x7fffbfdf00097882 */ /* 0x000fe40000000000 */
[----:B------:R-:W-:Y:S01]  /*2ec0*/  USGXT.U32 UR6, UR6, 0xe ;  /* 0x0000000e0606789a */ /* 0x000fe20008000000 */
[----:B------:R-:W-:Y:S01]  /*2ed0*/  UMOV UR7, URZ ;  /* 0x000000ff00077c82 */ /* 0x000fe20008000000 */
[----:B------:R-:W-:Y:S02]  /*2ee0*/  UIADD3 UR14, UPT, UPT, UR10, 0x28, URZ ;  /* 0x000000280a0e7890 */ /* 0x000fe4000fffe0ff */
[----:B------:R-:W-:Y:S01]  /*2ef0*/  UIADD3.64 UR8, UPT, UPT, UR6, -UR8, URZ ;  /* 0x8000000806087297 */ /* 0x000fe2000fffe0ff */
[----:B------:R-:W-:Y:S01]  /*2f00*/  UMOV UR18, 0x0 ;  /* 0x0000000000127882 */ /* 0x000fe20000000000 */
[----:B------:R-:W-:Y:S01]  /*2f10*/  UMOV UR19, 0x8080490 ;  /* 0x0808049000137882 */ /* 0x000fe20000000000 */
[----:B------:R-:W-:Y:S01]  /*2f20*/  UMOV UR4, UR13 ;  /* 0x0000000d00047c82 */ /* 0x000fe20008000000 */
[----:B------:R-:W-:Y:S01]  /*2f30*/  UMOV UR5, URZ ;  /* 0x000000ff00057c82 */ /* 0x000fe20008000000 */
[----:B------:R-:W-:Y:S01]  /*2f40*/  UMOV UR7, 0x80004020 ;  /* 0x8000402000077882 */ /* 0x000fe20000000000 */
[----:B------:R-:W-:Y:S01]  /*2f50*/  UMOV UR22, 0x0 ;  /* 0x0000000000167882 */ /* 0x000fe20000000000 */
[----:B------:R-:W-:Y:S01]  /*2f60*/  UMOV UR23, 0x8080490 ;  /* 0x0808049000177882 */ /* 0x000fe20000000000 */
[----:B------:R-:W-:Y:S01]  /*2f70*/  UMOV UR4, UR4 ;  /* 0x0000000400047c82 */ /* 0x000fe20008000000 */
[----:B------:R0:W-:Y:S01]  /*2f80*/  UTCHMMA tmem[UR20], gdesc[UR6], tmem[UR10], tmem[UR18], idesc[UR19], !UPT ;  /* 0x00ff1206140079ea */ /* 0x0001e2000f80000a */
[----:B------:R0:W-:Y:S01]  /*2f90*/  UTCHMMA tmem[UR14], gdesc[UR8], tmem[UR10], tmem[UR22], idesc[UR23], UPT ;  /* 0x00ff16080e0079ea */ /* 0x0001e2000b80000a */
[----:B------:R0:W-:Y:S01]  /*2fa0*/  UTCBAR [UR4], URZ ;  /* 0x000000ff040073e9 */ /* 0x0001e200080000ff */
[----:B------:R-:W-:Y:S01]  /*2fb0*/  NOP ;  /* 0x0000000000007918 */ /* 0x000fe20000000000 */
.L_x_7:
[----:B------:R-:W-:Y:S01]  /*2fc0*/  IMAD R77, R62, 0x1e, RZ ;  /* 0x0000001e3e4d7824 */ /* 0x000fe200078e02ff */
[----:B------:R-:W-:Y:S01]  /*2fd0*/  SHF.R.S32.HI R62, RZ, 0x1f, R39 ;  /* 0x0000001fff3e7819 */ /* 0x000fe20000011427 */
[----:B0-----:R-:W-:Y:S01]  /*2fe0*/  UMOV UR4, URZ ;  /* 0x000000ff00047c82 */ /* 0x001fe20008000000 */
[----:B------:R-:W-:Y:S05]  /*2ff0*/  BRA.U !UP1, `(.L_x_8) ;  /* 0x0000001109f47547 */ /* 0x000fea000b800000 */
[----:B------:R-:W-:Y:S01]  /*3000*/  UIADD3 UR5, UPT, UPT, UR11, 0x800, URZ ;  /* 0x000008000b057890 */ /* 0x000fe2000fffe0ff */
[----:B------:R-:W-:Y:S01]  /*3010*/  SHF.L.U64.HI R62, R39, 0x1, R62 ;  /* 0x00000001273e7819 */ /* 0x000fe2000001023e */
[----:B------:R-:W-:Y:S01]  /*3020*/  UMOV UR14, 0xfffffffe ;  /* 0xfffffffe000e7882 */ /* 0x000fe20000000000 */
[----:B------:R-:W-:Y:S01]  /*3030*/  UMOV UR15, 0x7fffbfdf ;  /* 0x7fffbfdf000f7882 */ /* 0x000fe20000000000 */
[----:B------:R-:W-:Y:S01]  /*3040*/  USHF.R.U32.HI UR5, URZ, 0x4, UR5 ;  /* 0x00000004ff057899 */ /* 0x000fe20008011605 */
[----:B------:R-:W-:Y:S01]  /*3050*/  UMOV UR7, URZ ;  /* 0x000000ff00077c82 */ /* 0x000fe20008000000 */
[----:B------:R-:W-:Y:S02]  /*3060*/  UMOV UR21, UR16 ;  /* 0x0000001000157c82 */ /* 0x000fe40008000000 */
[----:B------:R-:W-:Y:S01]  /*3070*/  USGXT.U32 UR6, UR5, 0xe ;  /* 0x0000000e0506789a */ /* 0x000fe20008000000 */
[----:B------:R-:W-:Y:S02]  /*3080*/  UMOV UR22, 0x1 ;  /* 0x0000000100167882 */ /* 0x000fe40000000000 */
[----:B------:R-:W-:Y:S01]  /*3090*/  UMOV UR5, URZ ;  /* 0x000000ff00057c82 */ /* 0x000fe20008000000 */
[----:B------:R-:W-:-:S12]  /*30a0*/  UIADD3.64 UR14, UPT, UPT, UR6, -UR14, URZ ;  /* 0x8000000e060e7297 */ /* 0x000fd8000fffe0ff */
.L_x_11:
[----:B0-----:R-:W-:Y:S02]  /*30b0*/  SHF.R.S32.HI R5, RZ, 0x1f, R32 ;  /* 0x0000001fff057819 */ /* 0x001fe40000011420 */
[C---:B------:R-:W-:Y:S02]  /*30c0*/  ISETP.GT.AND P4, PT, R33.reuse, 0x1, PT ;  /* 0x000000012100780c */ /* 0x040fe40003f84270 */
[----:B------:R-:W-:Y:S02]  /*30d0*/  ISETP.GT.AND P5, PT, R33, 0x2, PT ;  /* 0x000000022100780c */ /* 0x000fe40003fa4270 */
[CC--:B-1----:R-:W-:Y:S02]  /*30e0*/  IADD3 R6, P3, PT, R32.reuse, R74.reuse, RZ ;  /* 0x0000004a20067210 */ /* 0x0c2fe40007f7e0ff */
[C---:B------:R-:W-:Y:S02]  /*30f0*/  LEA R4, P2, R32.reuse, R74, 0x1 ;  /* 0x0000004a20047211 */ /* 0x040fe400078408ff */
[----:B------:R-:W-:Y:S01]  /*3100*/  SHF.L.U64.HI R8, R32, 0x1, R5 ;  /* 0x0000000120087819 */ /* 0x000fe20000010205 */
[----:B------:R-:W-:Y:S01]  /*3110*/  IMAD.X R7, R75, 0x1, R38, P3 ;  /* 0x000000014b077824 */ /* 0x000fe200018e0626 */
[----:B------:R-:W-:-:S02]  /*3120*/  PRMT R90, RZ, 0x7610, R90 ;  /* 0x00007610ff5a7816 */ /* 0x000fc4000000005a */
[----:B------:R-:W-:Y:S01]  /*3130*/  PRMT R88, RZ, 0x7610, R88 ;  /* 0x00007610ff587816 */ /* 0x000fe20000000058 */
[----:B------:R-:W-:Y:S01]  /*3140*/  IMAD.X R5, R75, 0x1, R8, P2 ;  /* 0x000000014b057824 */ /* 0x000fe200010e0608 */
[----:B------:R-:W-:Y:S02]  /*3150*/  SHF.R.S32.HI R8, RZ, 0x1f, R29 ;  /* 0x0000001fff087819 */ /* 0x000fe4000001141d */
[----:B------:R-:W-:Y:S01]  /*3160*/  SHF.R.S32.HI R14, RZ, 0x1f, R31 ;  /* 0x0000001fff0e7819 */ /* 0x000fe2000001141f */
[----:B------:R0:W5:Y:S01]  /*3170*/  @P4 LDG.E.U16 R90, desc[UR24][R6.64] ;  /* 0x00000018065a4981 */ /* 0x000162000c1e1500 */
[----:B------:R-:W-:Y:S02]  /*3180*/  ISETP.GT.AND P3, PT, R33, 0x4, PT ;  /* 0x000000042100780c */ /* 0x000fe40003f64270 */
[C---:B------:R-:W-:Y:S01]  /*3190*/  LEA R10, P6, R29.reuse, R74, 0x1 ;  /* 0x0000004a1d0a7211 */ /* 0x040fe200078c08ff */
[----:B------:R1:W5:Y:S01]  /*31a0*/  @P5 LDG.E.U16 R88, desc[UR24][R4.64] ;  /* 0x0000001804585981 */ /* 0x000362000c1e1500 */
[----:B------:R-:W-:-:S02]  /*31b0*/  SHF.L.U64.HI R12, R29, 0x1, R8 ;  /* 0x000000011d0c7819 */ /* 0x000fc40000010208 */
[----:B------:R-:W-:Y:S02]  /*31c0*/  ISETP.GT.AND P4, PT, R33, 0x3, PT ;  /* 0x000000032100780c */ /* 0x000fe40003f84270 */
[CC--:B------:R-:W-:Y:S02]  /*31d0*/  LEA R8, P5, R31.reuse, R74.reuse, 0x1 ;  /* 0x0000004a1f087211 */ /* 0x0c0fe400078a08ff */
[----:B0-----:R-:W-:Y:S02]  /*31e0*/  SHF.R.S32.HI R7, RZ, 0x1f, R24 ;  /* 0x0000001fff077819 */ /* 0x001fe40000011418 */
[----:B------:R-:W-:Y:S02]  /*31f0*/  SHF.L.U64.HI R14, R31, 0x1, R14 ;  /* 0x000000011f0e7819 */ /* 0x000fe4000001020e */
[----:B------:R-:W-:Y:S01]  /*3200*/  ISETP.GT.AND P2, PT, R33, 0x5, PT ;  /* 0x000000052100780c */ /* 0x000fe20003f44270 */
[C---:B------:R-:W-:Y:S01]  /*3210*/  IMAD.X R11, R75.reuse, 0x1, R12, P6 ;  /* 0x000000014b0b7824 */ /* 0x040fe200030e060c */
[C---:B-1----:R-:W-:Y:S01]  /*3220*/  LEA R4, P6, R24.reuse, R74, 0x1 ;  /* 0x0000004a18047211 */ /* 0x042fe200078c08ff */
[----:B------:R-:W-:Y:S01]  /*3230*/  IMAD.X R9, R75, 0x1, R14, P5 ;  /* 0x000000014b097824 */ /* 0x000fe200028e060e */
[----:B------:R-:W-:-:S02]  /*3240*/  SHF.L.U64.HI R12, R24, 0x1, R7 ;  /* 0x00000001180c7819 */ /* 0x000fc40000010207 */
[----:B------:R-:W-:Y:S02]  /*3250*/  PRMT R6, RZ, 0x7610, R6 ;  /* 0x00007610ff067816 */ /* 0x000fe40000000006 */
[----:B------:R-:W-:Y:S01]  /*3260*/  PRMT R93, RZ, 0x7610, R93 ;  /* 0x00007610ff5d7816 */ /* 0x000fe2000000005d */
[----:B------:R-:W-:Y:S01]  /*3270*/  IMAD.X R5, R75, 0x1, R12, P6 ;  /* 0x000000014b057824 */ /* 0x000fe200030e060c */
[----:B------:R-:W-:Y:S02]  /*3280*/  PRMT R91, RZ, 0x7610, R91 ;  /* 0x00007610ff5b7816 */ /* 0x000fe4000000005b */
[----:B------:R-:W-:Y:S01]  /*3290*/  SHF.R.S32.HI R13, RZ, 0x1f, R30 ;  /* 0x0000001fff0d7819 */ /* 0x000fe2000001141e */
[----:B------:R0:W5:Y:S01]  /*32a0*/  @P3 LDG.E.U16 R6, desc[UR24][R8.64] ;  /* 0x0000001808063981 */ /* 0x000162000c1e1500 */
[----:B------:R-:W-:Y:S02]  /*32b0*/  SHF.R.S32.HI R15, RZ, 0x1f, R26 ;  /* 0x0000001fff0f7819 */ /* 0x000fe4000001141a */
[----:B------:R-:W-:Y:S01]  /*32c0*/  ISETP.GT.AND P3, PT, R33, 0x7, PT ;  /* 0x000000072100780c */ /* 0x000fe20003f64270 */
[----:B------:R1:W5:Y:S01]  /*32d0*/  @P4 LDG.E.U16 R93, desc[UR24][R10.64] ;  /* 0x000000180a5d4981 */ /* 0x000362000c1e1500 */
[----:B------:R-:W-:-:S02]  /*32e0*/  LEA R14, P6, R30, R74, 0x1 ;  /* 0x0000004a1e0e7211 */ /* 0x000fc400078c08ff */
[----:B------:R-:W-:Y:S01]  /*32f0*/  SHF.L.U64.HI R12, R30, 0x1, R13 ;  /* 0x000000011e0c7819 */ /* 0x000fe2000001020d */
[----:B------:R2:W5:Y:S01]  /*3300*/  @P2 LDG.E.U16 R91, desc[UR24][R4.64] ;  /* 0x00000018045b2981 */ /* 0x000562000c1e1500 */
[C---:B------:R-:W-:Y:S02]  /*3310*/  ISETP.GT.AND P4, PT, R33.reuse, 0x6, PT ;  /* 0x000000062100780c */ /* 0x040fe40003f84270 */
[----:B------:R-:W-:Y:S02]  /*3320*/  SHF.R.S32.HI R16, RZ, 0x1f, R23 ;  /* 0x0000001fff107819 */ /* 0x000fe40000011417 */
[C---:B0-----:R-:W-:Y:S02]  /*3330*/  SHF.L.U64.HI R8, R26.reuse, 0x1, R15 ;  /* 0x000000011a087819 */ /* 0x041fe4000001020f */
[-C--:B-1----:R-:W-:Y:S02]  /*3340*/  LEA R10, P5, R26, R74.reuse, 0x1 ;  /* 0x0000004a1a0a7211 */ /* 0x082fe400078a08ff */
[----:B------:R-:W-:Y:S01]  /*3350*/  ISETP.GT.AND P2, PT, R33, 0x8, PT ;  /* 0x000000082100780c */ /* 0x000fe20003f44270 */
[----:B------:R-:W-:Y:S01]  /*3360*/  IMAD.X R15, R75, 0x1, R12, P6 ;  /* 0x000000014b0f7824 */ /* 0x000fe200030e060c */
[----:B--2---:R-:W-:Y:S01]  /*3370*/  LEA R4, P6, R23, R74, 0x1 ;  /* 0x0000004a17047211 */ /* 0x004fe200078c08ff */
        /* <DEDUP_REMOVED lines=10> */
[----:B------:R-:W5:Y:S01]  /*3420*/  @P4 LDG.E.U16 R7, desc[UR24][R14.64] ;  /* 0x000000180e074981 */ /* 0x000f62000c1e1500 */
[----:B------:R-:W-:-:S02]  /*3430*/  LEA R12, P6, R22, R74, 0x1 ;  /* 0x0000004a160c7211 */ /* 0x000fc400078c08ff */
[----:B------:R-:W-:Y:S01]  /*3440*/  SHF.L.U64.HI R18, R22, 0x1, R9 ;  /* 0x0000000116127819 */ /* 0x000fe20000010209 */
[----:B------:R1:W5:Y:S01]  /*3450*/  @P2 LDG.E.U16 R8, desc[UR24][R4.64] ;  /* 0x0000001804082981 */ /* 0x000362000c1e1500 */
[----:B------:R-:W-:Y:S02]  /*3460*/  ISETP.GT.AND P4, PT, R33, 0x9, PT ;  /* 0x000000092100780c */ /* 0x000fe40003f84270 */
[CC--:B------:R-:W-:Y:S02]  /*3470*/  LEA R16, P5, R25.reuse, R74.reuse, 0x1 ;  /* 0x0000004a19107211 */ /* 0x0c0fe400078a08ff */
[----:B0-----:R-:W-:Y:S02]  /*3480*/  SHF.R.S32.HI R10, RZ, 0x1f, R21 ;  /* 0x0000001fff0a7819 */ /* 0x001fe40000011415 */
[----:B------:R-:W-:Y:S02]  /*3490*/  SHF.L.U64.HI R72, R25, 0x1, R72 ;  /* 0x0000000119487819 */ /* 0x000fe40000010248 */
[----:B------:R-:W-:Y:S01]  /*34a0*/  ISETP.GT.AND P2, PT, R33, 0xb, PT ;  /* 0x0000000b2100780c */ /* 0x000fe20003f44270 */
[----:B------:R-:W-:Y:S01]  /*34b0*/  IMAD.X R13, R75, 0x1, R18, P6 ;  /* 0x000000014b0d7824 */ /* 0x000fe200030e0612 */
[----:B-1----:R-:W-:Y:S01]  /*34c0*/  LEA R4, P6, R21, R74, 0x1 ;  /* 0x0000004a15047211 */ /* 0x002fe200078c08ff */
        /* <DEDUP_REMOVED lines=24> */
[----:B------:R-:W-:Y:S02]  /*3650*/  PRMT R10, RZ, 0x7610, R10 ;  /* 0x00007610ff0a7816 */ /* 0x000fe4000000000a */
[----:B------:R-:W-:Y:S01]  /*3660*/  SHF.R.S32.HI R16, RZ, 0x1f, R71 ;  /* 0x0000001fff107819 */ /* 0x000fe20000011447 */
[----:B------:R-:W-:Y:S01]  /*3670*/  IMAD.X R5, R75, 0x1, R72, P6 ;  /* 0x000000014b057824 */ /* 0x000fe200030e0648 */
[----:B------:R-:W-:Y:S01]  /*3680*/  PRMT R11, RZ, 0x7610, R11 ;  /* 0x00007610ff0b7816 */ /* 0x000fe2000000000b */
[----:B------:R0:W5:Y:S01]  /*3690*/  @P3 LDG.E.U16 R87, desc[UR24][R12.64] ;  /* 0x000000180c573981 */ /* 0x000162000c1e1500 */
[----:B------:R-:W-:Y:S02]  /*36a0*/  SHF.R.S32.HI R17, RZ, 0x1f, R70 ;  /* 0x0000001fff117819 */ /* 0x000fe40000011446 */
[----:B------:R-:W-:Y:S01]  /*36b0*/  ISETP.GT.AND P3, PT, R33, 0x10, PT ;  /* 0x000000102100780c */ /* 0x000fe20003f64270 */
[----:B------:R1:W5:Y:S01]  /*36c0*/  @P4 LDG.E.U16 R10, desc[UR24][R14.64] ;  /* 0x000000180e0a4981 */ /* 0x000362000c1e1500 */
[----:B------:R-:W-:-:S02]  /*36d0*/  LEA R18, P6, R71, R74, 0x1 ;  /* 0x0000004a47127211 */ /* 0x000fc400078c08ff */
[----:B------:R-:W-:Y:S01]  /*36e0*/  SHF.L.U64.HI R16, R71, 0x1, R16 ;  /* 0x0000000147107819 */ /* 0x000fe20000010210 */
[----:B------:R2:W5:Y:S01]  /*36f0*/  @P2 LDG.E.U16 R11, desc[UR24][R4.64] ;  /* 0x00000018040b2981 */ /* 0x000562000c1e1500 */
[----:B------:R-:W-:Y:S02]  /*3700*/  ISETP.GT.AND P4, PT, R33, 0xf, PT ;  /* 0x0000000f2100780c */ /* 0x000fe40003f84270 */
[----:B0-----:R-:W-:Y:S02]  /*3710*/  SHF.R.S32.HI R12, RZ, 0x1f, R69 ;  /* 0x0000001fff0c7819 */ /* 0x001fe40000011445 */
[C---:B------:R-:W-:Y:S02]  /*3720*/  SHF.L.U64.HI R72, R70.reuse, 0x1, R17 ;  /* 0x0000000146487819 */ /* 0x040fe40000010211 */
[----:B-1----:R-:W-:Y:S01]  /*3730*/  LEA R14, P5, R70, R74, 0x1 ;  /* 0x0000004a460e7211 */ /* 0x002fe200078a08ff */
[----:B------:R-:W-:Y:S01]  /*3740*/  IMAD.X R19, R75, 0x1, R16, P6 ;  /* 0x000000014b137824 */ /* 0x000fe200030e0610 */
[----:B------:R-:W-:-:S02]  /*3750*/  ISETP.GT.AND P2, PT, R33, 0x11, PT ;  /* 0x000000112100780c */ /* 0x000fc40003f44270 */
[----:B------:R-:W-:Y:S01]  /*3760*/  SHF.L.U64.HI R16, R69, 0x1, R12 ;  /* 0x0000000145107819 */ /* 0x000fe2000001020c */
[----:B------:R-:W-:Y:S01]  /*3770*/  IMAD.X R15, R75, 0x1, R72, P5 ;  /* 0x000000014b0f7824 */ /* 0x000fe200028e0648 */
[----:B--2---:R-:W-:Y:S02]  /*3780*/  LEA R4, P6, R69, R74, 0x1 ;  /* 0x0000004a45047211 */ /* 0x004fe400078c08ff */
[----:B------:R-:W-:Y:S02]  /*3790*/  PRMT R12, RZ, 0x7610, R12 ;  /* 0x00007610ff0c7816 */ /* 0x000fe4000000000c */
[----:B------:R-:W-:Y:S01]  /*37a0*/  PRMT R82, RZ, 0x7610, R82 ;  /* 0x00007610ff527816 */ /* 0x000fe20000000052 */
[----:B------:R-:W-:Y:S01]  /*37b0*/  IMAD.X R5, R75, 0x1, R16, P6 ;  /* 0x000000014b057824 */ /* 0x000fe200030e0610 */
[----:B------:R-:W-:Y:S02]  /*37c0*/  PRMT R85, RZ, 0x7610, R85 ;  /* 0x00007610ff557816 */ /* 0x000fe40000000055 */
[----:B------:R-:W-:Y:S01]  /*37d0*/  SHF.R.S32.HI R76, RZ, 0x1f, R67 ;  /* 0x0000001fff4c7819 */ /* 0x000fe20000011443 */
[----:B------:R-:W5:Y:S01]  /*37e0*/  @P3 LDG.E.U16 R12, desc[UR24][R14.64] ;  /* 0x000000180e0c3981 */ /* 0x000f62000c1e1500 */
[----:B------:R-:W-:-:S02]  /*37f0*/  ISETP.GT.AND P3, PT, R33, 0x13, PT ;  /* 0x000000132100780c */ /* 0x000fc40003f64270 */
[----:B------:R-:W-:Y:S01]  /*3800*/  SHF.R.S32.HI R13, RZ, 0x1f, R68 ;  /* 0x0000001fff0d7819 */ /* 0x000fe20000011444 */
[----:B------:R-:W5:Y:S01]  /*3810*/  @P4 LDG.E.U16 R82, desc[UR24][R18.64] ;  /* 0x0000001812524981 */ /* 0x000f62000c1e1500 */
[CC--:B------:R-:W-:Y:S02]  /*3820*/  LEA R16, P4, R67.reuse, R74.reuse, 0x1 ;  /* 0x0000004a43107211 */ /* 0x0c0fe400078808ff */
[----:B------:R-:W-:Y:S01]  /*3830*/  SHF.L.U64.HI R76, R67, 0x1, R76 ;  /* 0x00000001434c7819 */ /* 0x000fe2000001024c */
[----:B------:R0:W5:Y:S01]  /*3840*/  @P2 LDG.E.U16 R85, desc[UR24][R4.64] ;  /* 0x0000001804552981 */ /* 0x000162000c1e1500 */
[C---:B------:R-:W-:Y:S02]  /*3850*/  LEA R78, P5, R68.reuse, R74, 0x1 ;  /* 0x0000004a444e7211 */ /* 0x040fe400078a08ff */
[----:B------:R-:W-:Y:S01]  /*3860*/  SHF.L.U64.HI R72, R68, 0x1, R13 ;  /* 0x0000000144487819 */ /* 0x000fe2000001020d */
[----:B------:R-:W-:Y:S01]  /*3870*/  IMAD.X R17, R75, 0x1, R76, P4 ;  /* 0x000000014b117824 */ /* 0x000fe200020e064c */
[----:B------:R-:W-:-:S02]  /*3880*/  ISETP.GT.AND P2, PT, R33, 0x14, PT ;  /* 0x000000142100780c */ /* 0x000fc40003f44270 */
[----:B------:R-:W-:Y:S02]  /*3890*/  PRMT R80, RZ, 0x7610, R80 ;  /* 0x00007610ff507816 */ /* 0x000fe40000000050 */
[----:B0-----:R-:W-:Y:S02]  /*38a0*/  SHF.R.S32.HI R5, RZ, 0x1f, R66 ;  /* 0x0000001fff057819 */ /* 0x001fe40000011442 */
[C---:B------:R-:W-:Y:S01]  /*38b0*/  LEA R4, P4, R66.reuse, R74, 0x1 ;  /* 0x0000004a42047211 */ /* 0x040fe200078808ff */
[----:B------:R-:W-:Y:S01]  /*38c0*/  IMAD.X R79, R75, 0x1, R72, P5 ;  /* 0x000000014b4f7824 */ /* 0x000fe200028e0648 */
[----:B------:R-:W-:Y:S01]  /*38d0*/  SHF.L.U64.HI R14, R66, 0x1, R5 ;  /* 0x00000001420e7819 */ /* 0x000fe20000010205 */
[----:B------:R0:W5:Y:S01]  /*38e0*/  @P3 LDG.E.U16 R80, desc[UR24][R16.64] ;  /* 0x0000001810503981 */ /* 0x000162000c1e1500 */
[----:B------:R-:W-:Y:S02]  /*38f0*/  SHF.R.S32.HI R72, RZ, 0x1f, R65 ;  /* 0x0000001fff487819 */ /* 0x000fe40000011441 */
[----:B------:R-:W-:Y:S01]  /*3900*/  ISETP.GT.AND P3, PT, R33, 0x15, PT ;  /* 0x000000152100780c */ /* 0x000fe20003f64270 */
[--C-:B------:R-:W-:Y:S01]  /*3910*/  IMAD.X R5, R75, 0x1, R14.reuse, P4 ;  /* 0x000000014b057824 */ /* 0x100fe200020e060e */
[----:B------:R-:W-:-:S02]  /*3920*/  PRMT R14, RZ, 0x7610, R14 ;  /* 0x00007610ff0e7816 */ /* 0x000fc4000000000e */
[C---:B------:R-:W-:Y:S02]  /*3930*/  LEA R18, P4, R65.reuse, R74, 0x1 ;  /* 0x0000004a41127211 */ /* 0x040fe400078808ff */
[----:B------:R-:W-:Y:S02]  /*3940*/  SHF.L.U64.HI R72, R65, 0x1, R72 ;  /* 0x0000000141487819 */ /* 0x000fe40000010248 */
[----:B------:R-:W-:Y:S01]  /*3950*/  SHF.R.S32.HI R15, RZ, 0x1f, R64 ;  /* 0x0000001fff0f7819 */ /* 0x000fe20000011440 */
[----:B------:R1:W5:Y:S01]  /*3960*/  @P2 LDG.E.U16 R14, desc[UR24][R4.64] ;  /* 0x00000018040e2981 */ /* 0x000362000c1e1500 */
[----:B------:R-:W-:Y:S01]  /*3970*/  ISETP.GT.AND P6, PT, R33, 0x12, PT ;  /* 0x000000122100780c */ /* 0x000fe20003fc4270 */
[----:B------:R-:W-:Y:S01]  /*3980*/  IMAD.X R19, R75, 0x1, R72, P4 ;  /* 0x000000014b137824 */ /* 0x000fe200020e0648 */
[----:B------:R-:W-:Y:S02]  /*3990*/  PRMT R83, RZ, 0x7610, R83 ;  /* 0x00007610ff537816 */ /* 0x000fe40000000053 */
[----:B------:R-:W-:-:S02]  /*39a0*/  SHF.L.U64.HI R72, R64, 0x1, R15 ;  /* 0x0000000140487819 */ /* 0x000fc4000001020f */
[-C--:B0-----:R-:W-:Y:S02]  /*39b0*/  LEA R16, P2, R64, R74.reuse, 0x1 ;  /* 0x0000004a40107211 */ /* 0x081fe400078408ff */
[----:B------:R-:W5:Y:S01]  /*39c0*/  @P3 LDG.E.U16 R83, desc[UR24][R18.64] ;  /* 0x0000001812533981 */ /* 0x000f62000c1e1500 */
[----:B------:R-:W-:Y:S02]  /*39d0*/  PRMT R13, RZ, 0x7610, R13 ;  /* 0x00007610ff0d7816 */ /* 0x000fe4000000000d */
[----:B------:R-:W-:Y:S01]  /*39e0*/  IMAD.X R17, R75, 0x1, R72, P2 ;  /* 0x000000014b117824 */ /* 0x000fe200010e0648 */
[----:B------:R-:W-:Y:S02]  /*39f0*/  SHF.R.S32.HI R72, RZ, 0x1f, R63 ;  /* 0x0000001fff487819 */ /* 0x000fe4000001143f */
[----:B------:R-:W-:Y:S01]  /*3a00*/  ISETP.GT.AND P3, PT, R33, 0x17, PT ;  /* 0x000000172100780c */ /* 0x000fe20003f64270 */
[----:B------:R0:W5:Y:S01]  /*3a10*/  @P6 LDG.E.U16 R13, desc[UR24][R78.64] ;  /* 0x000000184e0d6981 */ /* 0x000162000c1e1500 */
[----:B-1----:R-:W-:-:S02]  /*3a20*/  LEA R4, P2, R63, R74, 0x1 ;  /* 0x0000004a3f047211 */ /* 0x002fc400078408ff */
[----:B------:R-:W-:Y:S02]  /*3a30*/  SHF.L.U64.HI R72, R63, 0x1, R72 ;  /* 0x000000013f487819 */ /* 0x000fe40000010248 */
[----:B------:R-:W-:-:S03]  /*3a40*/  ISETP.GT.AND P5, PT, R33, 0x16, PT ;  /* 0x000000162100780c */ /* 0x000fc60003fa4270 */
[----:B------:R-:W-:Y:S01]  /*3a50*/  IMAD.X R5, R75, 0x1, R72, P2 ;  /* 0x000000014b057824 */ /* 0x000fe200010e0648 */
[----:B0-----:R-:W-:Y:S02]  /*3a60*/  PRMT R78, RZ, 0x7610, R78 ;  /* 0x00007610ff4e7816 */ /* 0x001fe4000000004e */
[----:B------:R-:W-:Y:S02]  /*3a70*/  SHF.R.S32.HI R18, RZ, 0x1f, R45 ;  /* 0x0000001fff127819 */ /* 0x000fe4000001142d */
[----:B------:R-:W-:Y:S02]  /*3a80*/  PRMT R15, RZ, 0x7610, R15 ;  /* 0x00007610ff0f7816 */ /* 0x000fe4000000000f */
[----:B------:R-:W5:Y:S01]  /*3a90*/  @P3 LDG.E.U16 R78, desc[UR24][R4.64] ;  /* 0x00000018044e3981 */ /* 0x000f62000c1e1500 */
[----:B------:R-:W-:Y:S02]  /*3aa0*/  ISETP.GT.AND P3, PT, R33, 0x18, PT ;  /* 0x000000182100780c */ /* 0x000fe40003f64270 */
[C---:B------:R-:W-:Y:S01]  /*3ab0*/  SHF.L.U64.HI R72, R45.reuse, 0x1, R18 ;  /* 0x000000012d487819 */ /* 0x040fe20000010212 */
[----:B------:R0:W5:Y:S01]  /*3ac0*/  @P5 LDG.E.U16 R15, desc[UR24][R16.64] ;  /* 0x00000018100f5981 */ /* 0x000162000c1e1500 */
[----:B------:R-:W-:-:S05]  /*3ad0*/  LEA R18, P2, R45, R74, 0x1 ;  /* 0x0000004a2d127211 */ /* 0x000fca00078408ff */
[----:B------:R-:W-:Y:S01]  /*3ae0*/  IMAD.X R19, R75, 0x1, R72, P2 ;  /* 0x000000014b137824 */ /* 0x000fe200010e0648 */
[----:B0-----:R-:W-:Y:S02]  /*3af0*/  PRMT R16, RZ, 0x7610, R16 ;  /* 0x00007610ff107816 */ /* 0x001fe40000000010 */
[----:B------:R-:W-:-:S04]  /*3b00*/  SHF.R.S32.HI R17, RZ, 0x1f, R44 ;  /* 0x0000001fff117819 */ /* 0x000fc8000001142c */
[----:B------:R0:W5:Y:S01]  /*3b10*/  @P3 LDG.E.U16 R16, desc[UR24][R18.64] ;  /* 0x0000001812103981 */ /* 0x000162000c1e1500 */
[----:B------:R-:W-:Y:S02]  /*3b20*/  ISETP.GT.AND P3, PT, R33, 0x19, PT ;  /* 0x000000192100780c */ /* 0x000fe40003f64270 */
[C---:B------:R-:W-:Y:S02]  /*3b30*/  SHF.L.U64.HI R72, R44.reuse, 0x1, R17 ;  /* 0x000000012c487819 */ /* 0x040fe40000010211 */
[----:B------:R-:W-:Y:S02]  /*3b40*/  LEA R4, P2, R44, R74, 0x1 ;  /* 0x0000004a2c047211 */ /* 0x000fe400078408ff */
[----:B------:R-:W-:-:S03]  /*3b50*/  PRMT R81, RZ, 0x7610, R81 ;  /* 0x00007610ff517816 */ /* 0x000fc60000000051 */
[----:B------:R-:W-:Y:S01]  /*3b60*/  IMAD.X R5, R75, 0x1, R72, P2 ;  /* 0x000000014b057824 */ /* 0x000fe200010e0648 */
[----:B------:R-:W-:-:S04]  /*3b70*/  SHF.R.S32.HI R72, RZ, 0x1f, R43 ;  /* 0x0000001fff487819 */ /* 0x000fc8000001142b */
[----:B------:R1:W5:Y:S01]  /*3b80*/  @P3 LDG.E.U16 R81, desc[UR24][R4.64] ;  /* 0x0000001804513981 */ /* 0x000362000c1e1500 */
[----:B------:R-:W-:Y:S02]  /*3b90*/  ISETP.GT.AND P3, PT, R33, 0x1a, PT ;  /* 0x0000001a2100780c */ /* 0x000fe40003f64270 */
[C---:B------:R-:W-:Y:S02]  /*3ba0*/  SHF.L.U64.HI R72, R43.reuse, 0x1, R72 ;  /* 0x000000012b487819 */ /* 0x040fe40000010248 */
[----:B0-----:R-:W-:Y:S02]  /*3bb0*/  LEA R18, P2, R43, R74, 0x1 ;  /* 0x0000004a2b127211 */ /* 0x001fe400078408ff */
[----:B------:R-:W-:-:S03]  /*3bc0*/  PRMT R17, RZ, 0x7610, R17 ;  /* 0x00007610ff117816 */ /* 0x000fc60000000011 */
[----:B------:R-:W-:Y:S01]  /*3bd0*/  IMAD.X R19, R75, 0x1, R72, P2 ;  /* 0x000000014b137824 */ /* 0x000fe200010e0648 */
[----:B------:R-:W-:-:S04]  /*3be0*/  SHF.R.S32.HI R79, RZ, 0x1f, R42 ;  /* 0x0000001fff4f7819 */ /* 0x000fc8000001142a */
[----:B------:R0:W5:Y:S01]  /*3bf0*/  @P3 LDG.E.U16 R17, desc[UR24][R18.64] ;  /* 0x0000001812113981 */ /* 0x000162000c1e1500 */
[----:B------:R-:W-:Y:S02]  /*3c00*/  ISETP.GT.AND P3, PT, R33, 0x1b, PT ;  /* 0x0000001b2100780c */ /* 0x000fe40003f64270 */
[C---:B------:R-:W-:Y:S02]  /*3c10*/  SHF.L.U64.HI R72, R42.reuse, 0x1, R79 ;  /* 0x000000012a487819 */ /* 0x040fe4000001024f */
[----:B-1----:R-:W-:Y:S02]  /*3c20*/  LEA R4, P2, R42, R74, 0x1 ;  /* 0x0000004a2a047211 */ /* 0x002fe400078408ff */
[----:B------:R-:W-:-:S03]  /*3c30*/  PRMT R76, RZ, 0x7610, R76 ;  /* 0x00007610ff4c7816 */ /* 0x000fc6000000004c */
[----:B------:R-:W-:Y:S01]  /*3c40*/  IMAD.X R5, R75, 0x1, R72, P2 ;  /* 0x000000014b057824 */ /* 0x000fe200010e0648 */
[----:B------:R-:W-:-:S04]  /*3c50*/  SHF.R.S32.HI R72, RZ, 0x1f, R41 ;  /* 0x0000001fff487819 */ /* 0x000fc80000011429 */
[----:B------:R1:W5:Y:S01]  /*3c60*/  @P3 LDG.E.U16 R76, desc[UR24][R4.64] ;  /* 0x00000018044c3981 */ /* 0x000362000c1e1500 */
[----:B------:R-:W-:Y:S02]  /*3c70*/  ISETP.GT.AND P3, PT, R33, 0x1c, PT ;  /* 0x0000001c2100780c */ /* 0x000fe40003f64270 */
[C---:B------:R-:W-:Y:S02]  /*3c80*/  SHF.L.U64.HI R72, R41.reuse, 0x1, R72 ;  /* 0x0000000129487819 */ /* 0x040fe40000010248 */
[----:B0-----:R-:W-:Y:S02]  /*3c90*/  PRMT R18, RZ, 0x7610, R18 ;  /* 0x00007610ff127816 */ /* 0x001fe40000000012 */
[----:B-1----:R-:W-:-:S05]  /*3ca0*/  LEA R4, P2, R41, R74, 0x1 ;  /* 0x0000004a29047211 */ /* 0x002fca00078408ff */
[----:B------:R-:W-:Y:S01]  /*3cb0*/  IMAD.X R5, R75, 0x1, R72, P2 ;  /* 0x000000014b057824 */ /* 0x000fe200010e0648 */
[----:B------:R-:W-:-:S04]  /*3cc0*/  SHF.R.S32.HI R19, RZ, 0x1f, R40 ;  /* 0x0000001fff137819 */ /* 0x000fc80000011428 */
[----:B------:R0:W5:Y:S01]  /*3cd0*/  @P3 LDG.E.U16 R18, desc[UR24][R4.64] ;  /* 0x0000001804123981 */ /* 0x000162000c1e1500 */
[----:B------:R-:W-:Y:S02]  /*3ce0*/  ISETP.GT.AND P3, PT, R33, 0x1d, PT ;  /* 0x0000001d2100780c */ /* 0x000fe40003f64270 */
[C---:B------:R-:W-:Y:S02]  /*3cf0*/  SHF.L.U64.HI R72, R40.reuse, 0x1, R19 ;  /* 0x0000000128487819 */ /* 0x040fe40000010213 */
[----:B------:R-:W-:Y:S02]  /*3d00*/  PRMT R79, RZ, 0x7610, R79 ;  /* 0x00007610ff4f7816 */ /* 0x000fe4000000004f */
[----:B0-----:R-:W-:-:S05]  /*3d10*/  LEA R4, P2, R40, R74, 0x1 ;  /* 0x0000004a28047211 */ /* 0x001fca00078408ff */
[----:B------:R-:W-:Y:S01]  /*3d20*/  IMAD.X R5, R75, 0x1, R72, P2 ;  /* 0x000000014b057824 */ /* 0x000fe200010e0648 */
[----:B------:R-:W-:-:S04]  /*3d30*/  SHF.R.S32.HI R72, RZ, 0x1f, R77 ;  /* 0x0000001fff487819 */ /* 0x000fc8000001144d */
[----:B------:R0:W5:Y:S01]  /*3d40*/  @P3 LDG.E.U16 R79, desc[UR24][R4.64] ;  /* 0x00000018044f3981 */ /* 0x000162000c1e1500 */
[----:B------:R-:W-:Y:S02]  /*3d50*/  ISETP.GT.AND P3, PT, R33, 0x1e, PT ;  /* 0x0000001e2100780c */ /* 0x000fe40003f64270 */
[C---:B------:R-:W-:Y:S02]  /*3d60*/  SHF.L.U64.HI R72, R77.reuse, 0x1, R72 ;  /* 0x000000014d487819 */ /* 0x040fe40000010248 */
[----:B------:R-:W-:Y:S02]  /*3d70*/  PRMT R19, RZ, 0x7610, R19 ;  /* 0x00007610ff137816 */ /* 0x000fe40000000013 */
[----:B0-----:R-:W-:-:S05]  /*3d80*/  LEA R4, P2, R77, R74, 0x1 ;  /* 0x0000004a4d047211 */ /* 0x001fca00078408ff */
[----:B------:R-:W-:-:S05]  /*3d90*/  IMAD.X R5, R75, 0x1, R72, P2 ;  /* 0x000000014b057824 */ /* 0x000fca00010e0648 */
[----:B------:R0:W5:Y:S01]  /*3da0*/  @P3 LDG.E.U16 R19, desc[UR24][R4.64] ;  /* 0x0000001804133981 */ /* 0x000162000c1e1500 */
[----:B------:R-:W-:Y:S02]  /*3db0*/  ISETP.GT.AND P3, PT, R33, 0x1f, PT ;  /* 0x0000001f2100780c */ /* 0x000fe40003f64270 */
[----:B0-----:R-:W-:-:S05]  /*3dc0*/  LEA R4, P2, R39, R74, 0x1 ;  /* 0x0000004a27047211 */ /* 0x001fca00078408ff */
[----:B------:R-:W-:Y:S01]  /*3dd0*/  IMAD.X R5, R75, 0x1, R62, P2 ;  /* 0x000000014b057824 */ /* 0x000fe200010e063e */
[----:B------:R-:W-:Y:S01]  /*3de0*/  ISETP.GT.AND P2, PT, R33, RZ, PT ;  /* 0x000000ff2100720c */ /* 0x000fe20003f44270 */
[----:B------:R-:W-:Y:S01]  /*3df0*/  USHF.L.U32 UR4, UR4, 0x1f, URZ ;  /* 0x0000001f04047899 */ /* 0x000fe200080006ff */
[----:B------:R-:W-:Y:S02]  /*3e00*/  PRMT R72, RZ, 0x7610, R72 ;  /* 0x00007610ff487816 */ /* 0x000fe40000000048 */
[----:B------:R-:W-:-:S04]  /*3e10*/  PRMT R92, RZ, 0x7610, R92 ;  /* 0x00007610ff5c7816 */ /* 0x000fc8000000005c */
[----:B------:R0:W5:Y:S05]  /*3e20*/  @P3 LDG.E.U16 R72, desc[UR24][R4.64] ;  /* 0x0000001804483981 */ /* 0x00016a000c1e1500 */
[----:B------:R1:W5:Y:S01]  /*3e30*/  @P2 LDG.E.U16 R92, desc[UR24][R74.64] ;  /* 0x000000184a5c2981 */ /* 0x000362000c1e1500 */
[----:B0-----:R-:W-:-:S04]  /*3e40*/  IMAD.U32 R4, RZ, RZ, UR4 ;  /* 0x00000004ff047e24 */ /* 0x001fc8000f8e00ff */
[----:B------:R-:W0:Y:S02]  /*3e50*/  SYNCS.PHASECHK.TRANS64.TRYWAIT P2, [UR13], R4 ;  /* 0x00000004ff0075a7 */ /* 0x000e24000804110d */
[----:B01----:R-:W-:Y:S05]  /*3e60*/  @!P2 BRA `(.L_x_9) ;  /* 0x0000001400e0a947 */ /* 0x003fea0003800000 */
.L_x_17:
[----:B-----5:R-:W-:Y:S01]  /*3e70*/  PRMT R4, R92, 0x5410, R90 ;  /* 0x000054105c047816 */ /* 0x020fe2000000005a */
[C---:B------:R-:W-:Y:S01]  /*3e80*/  IMAD.WIDE R48, R73.reuse, 0x2, R48 ;  /* 0x0000000249307825 */ /* 0x040fe200078e0230 */
[----:B------:R-:W-:Y:S02]  /*3e90*/  PRMT R5, R88, 0x5410, R93 ;  /* 0x0000541058057816 */ /* 0x000fe4000000005d */
[----:B------:R-:W-:Y:S01]  /*3ea0*/  PRMT R6, R6, 0x5410, R91 ;  /* 0x0000541006067816 */ /* 0x000fe2000000005b */
[----:B------:R-:W-:Y:S01]  /*3eb0*/  IMAD.WIDE R50, R73, 0x2, R50 ;  /* 0x0000000249327825 */ /* 0x000fe200078e0232 */
[----:B------:R-:W-:Y:S02]  /*3ec0*/  PRMT R7, R7, 0x5410, R86 ;  /* 0x0000541007077816 */ /* 0x000fe40000000056 */
[----:B------:R-:W-:Y:S01]  /*3ed0*/  PRMT R8, R8, 0x5410, R89 ;  /* 0x0000541008087816 */ /* 0x000fe20000000059 */
[----:B------:R-:W-:Y:S01]  /*3ee0*/  IMAD.WIDE R54, R73, 0x2, R54 ;  /* 0x0000000249367825 */ /* 0x000fe200078e0236 */
[----:B------:R-:W-:-:S02]  /*3ef0*/  PRMT R9, R9, 0x5410, R84 ;  /* 0x0000541009097816 */ /* 0x000fc40000000054 */
[----:B------:R-:W-:Y:S01]  /*3f00*/  PRMT R10, R10, 0x5410, R87 ;  /* 0x000054100a0a7816 */ /* 0x000fe20000000057 */
[----:B------:R-:W-:Y:S01]  /*3f10*/  IMAD.WIDE R60, R73, 0x2, R60 ;  /* 0x00000002493c7825 */ /* 0x000fe200078e023c */
        /* <DEDUP_REMOVED lines=13> */
[----:B------:R-:W-:Y:S02]  /*3ff0*/  LOP3.LUT R82, R34, 0x1f, RZ, 0xc0, !PT ;  /* 0x0000001f22527812 */ /* 0x000fe400078ec0ff */
[----:B------:R0:W-:Y:S01]  /*4000*/  STTM.x16 tmem[UR12+0x20], R4 ;  /* 0x00002004000079ed */ /* 0x0001e2000824000c */
[----:B------:R-:W1:Y:S01]  /*4010*/  FENCE.VIEW.ASYNC.T ;  /* 0x00000000000073c6 */ /* 0x000e620000000200 */
[----:B------:R-:W-:-:S02]  /*4020*/  ISETP.GE.AND P2, PT, R82, R33, PT ;  /* 0x000000215200720c */ /* 0x000fc40003f46270 */
[----:B------:R-:W-:Y:S01]  /*4030*/  PRMT R79, RZ, 0x7610, R79 ;  /* 0x00007610ff4f7816 */ /* 0x000fe2000000004f */
[----:B-1----:R-:W-:Y:S01]  /*4040*/  BAR.SYNC.DEFER_BLOCKING 0x0 ;  /* 0x0000000000007b1d */ /* 0x002fe20000010000 */
[----:B------:R-:W-:Y:S02]  /*4050*/  PRMT R81, RZ, 0x7610, R81 ;  /* 0x00007610ff517816 */ /* 0x000fe40000000051 */
[----:B------:R-:W-:-:S07]  /*4060*/  PRMT R72, RZ, 0x7610, R72 ;  /* 0x00007610ff487816 */ /* 0x000fce0000000048 */
[----:B------:R-:W2:Y:S04]  /*4070*/  @!P2 LDG.E.U16 R79, desc[UR24][R60.64] ;  /* 0x000000183c4fa981 */ /* 0x000ea8000c1e1500 */
[----:B------:R-:W3:Y:S04]  /*4080*/  @!P2 LDG.E.U16 R81, desc[UR24][R54.64] ;  /* 0x000000183651a981 */ /* 0x000ee8000c1e1500 */
[----:B------:R-:W4:Y:S01]  /*4090*/  @!P2 LDG.E.U16 R72, desc[UR24][R56.64] ;  /* 0x000000183848a981 */ /* 0x000f22000c1e1500 */
[----:B0-----:R-:W-:Y:S02]  /*40a0*/  PRMT R5, RZ, 0x7610, R5 ;  /* 0x00007610ff057816 */ /* 0x001fe40000000005 */
[----:B------:R-:W-:-:S02]  /*40b0*/  PRMT R7, RZ, 0x7610, R7 ;  /* 0x00007610ff077816 */ /* 0x000fc40000000007 */
[----:B------:R-:W-:Y:S02]  /*40c0*/  PRMT R4, RZ, 0x7610, R4 ;  /* 0x00007610ff047816 */ /* 0x000fe40000000004 */
[----:B------:R-:W-:Y:S01]  /*40d0*/  PRMT R6, RZ, 0x7610, R6 ;  /* 0x00007610ff067816 */ /* 0x000fe20000000006 */
[----:B------:R-:W4:Y:S01]  /*40e0*/  @!P2 LDG.E.U16 R5, desc[UR24][R50.64] ;  /* 0x000000183205a981 */ /* 0x000f22000c1e1500 */
[----:B------:R-:W-:-:S03]  /*40f0*/  PRMT R8, RZ, 0x7610, R8 ;  /* 0x00007610ff087816 */ /* 0x000fc60000000008 */
[----:B------:R-:W4:Y:S04]  /*4100*/  @!P2 LDG.E.U16 R7, desc[UR24][R48.64] ;  /* 0x000000183007a981 */ /* 0x000f28000c1e1500 */
[----:B------:R-:W4:Y:S04]  /*4110*/  @!P2 LDG.E.U16 R4, desc[UR24][R52.64] ;  /* 0x000000183404a981 */ /* 0x000f28000c1e1500 */
[----:B------:R-:W4:Y:S04]  /*4120*/  @!P2 LDG.E.U16 R6, desc[UR24][R46.64] ;  /* 0x000000182e06a981 */ /* 0x000f28000c1e1500 */
[----:B------:R-:W4:Y:S01]  /*4130*/  @!P2 LDG.E.U16 R8, desc[UR24][R58.64] ;  /* 0x000000183a08a981 */ /* 0x000f22000c1e1500 */
[----:B------:R-:W-:Y:S01]  /*4140*/  BAR.SYNC.DEFER_BLOCKING 0x0 ;  /* 0x0000000000007b1d */ /* 0x000fe20000010000 */
[----:B------:R-:W-:-:S04]  /*4150*/  ULEA UR13, UR22, UR11, 0x3 ;  /* 0x0000000b160d7291 */ /* 0x000fc8000f8e18ff */
[----:B------:R-:W-:Y:S01]  /*4160*/  UIADD3 UR13, UPT, UPT, UR13, 0x1000, URZ ;  /* 0x000010000d0d7890 */ /* 0x000fe2000fffe0ff */
[----:B--2---:R0:W-:Y:S04]  /*4170*/  STS.U16 [R36+UR11+0x800], R79 ;  /* 0x0008004f24007988 */ /* 0x0041e8000800040b */
[----:B---3--:R0:W-:Y:S04]  /*4180*/  STS.U16 [R36+UR11+0xa00], R81 ;  /* 0x000a005124007988 */ /* 0x0081e8000800040b */
[----:B----4-:R0:W-:Y:S04]  /*4190*/  STS.U16 [R36+UR11+0xc00], R5 ;  /* 0x000c000524007988 */ /* 0x0101e8000800040b */
[----:B------:R0:W-:Y:S04]  /*41a0*/  STS.U16 [R36+UR11+0xe00], R7 ;  /* 0x000e000724007988 */ /* 0x0001e8000800040b */
[----:B------:R0:W-:Y:S04]  /*41b0*/  STS.U16 [R35+UR11+0x900], R72 ;  /* 0x0009004823007988 */ /* 0x0001e8000800040b */
[----:B------:R0:W-:Y:S04]  /*41c0*/  STS.U16 [R35+UR11+0xb00], R4 ;  /* 0x000b000423007988 */ /* 0x0001e8000800040b */
[----:B------:R0:W-:Y:S04]  /*41d0*/  STS.U16 [R35+UR11+0xd00], R6 ;  /* 0x000d000623007988 */ /* 0x0001e8000800040b */
[----:B------:R0:W-:Y:S01]  /*41e0*/  STS.U16 [R35+UR11+0xf00], R8 ;  /* 0x000f000823007988 */ /* 0x0001e2000800040b */
[----:B------:R1:W-:Y:S06]  /*41f0*/  MEMBAR.ALL.CTA ;  /* 0x0000000000007992 */ /* 0x0003ec0000008000 */
[----:B-1----:R-:W1:Y:S02]  /*4200*/  FENCE.VIEW.ASYNC.S ;  /* 0x00000000000073c6 */ /* 0x002e640000000000 */
[----:B-1----:R-:W-:Y:S06]  /*4210*/  BAR.SYNC.DEFER_BLOCKING 0x0 ;  /* 0x0000000000007b1d */ /* 0x002fec0000010000 */
[----:B------:R-:W-:Y:S05]  /*4220*/  @P0 BRA `(.L_x_10) ;  /* 0x0000000000380947 */ /* 0x000fea0003800000 */
[----:B------:R-:W-:Y:S01]  /*4230*/  UIADD3 UR23, UPT, UPT, UR10, 0x28, URZ ;  /* 0x000000280a177890 */ /* 0x000fe2000fffe0ff */
[----:B------:R-:W-:Y:S01]  /*4240*/  UMOV UR16, UR6 ;  /* 0x0000000600107c82 */ /* 0x000fe20008000000 */
[----:B------:R-:W-:Y:S01]  /*4250*/  UMOV UR17, 0x80004020 ;  /* 0x8000402000117882 */ /* 0x000fe20000000000 */
[----:B------:R-:W-:Y:S01]  /*4260*/  UMOV UR18, 0x0 ;  /* 0x0000000000127882 */ /* 0x000fe20000000000 */
[----:B------:R-:W-:Y:S01]  /*4270*/  UMOV UR19, 0x8080490 ;  /* 0x0808049000137882 */ /* 0x000fe20000000000 */
[----:B------:R-:W-:Y:S01]  /*4280*/  UMOV UR8, UR13 ;  /* 0x0000000d00087c82 */ /* 0x000fe20008000000 */
[----:B------:R-:W-:Y:S01]  /*4290*/  UMOV UR9, URZ ;  /* 0x000000ff00097c82 */ /* 0x000fe20008000000 */
[----:B------:R-:W-:Y:S01]  /*42a0*/  UMOV UR26, 0x0 ;  /* 0x00000000001a7882 */ /* 0x000fe20000000000 */
[----:B------:R-:W-:Y:S01]  /*42b0*/  UMOV UR27, 0x8080490 ;  /* 0x08080490001b7882 */ /* 0x000fe20000000000 */
[----:B------:R1:W-:Y:S01]  /*42c0*/  UTCHMMA tmem[UR20], gdesc[UR16], tmem[UR10], tmem[UR18], idesc[UR19], UPT ;  /* 0x00ff1210140079ea */ /* 0x0003e2000b80000a */
[----:B------:R-:W-:Y:S01]  /*42d0*/  UMOV UR4, UR8 ;  /* 0x0000000800047c82 */ /* 0x000fe20008000000 */
[----:B------:R1:W-:Y:S01]  /*42e0*/  UTCHMMA tmem[UR23], gdesc[UR14], tmem[UR10], tmem[UR26], idesc[UR27], UPT ;  /* 0x00ff1a0e170079ea */ /* 0x0003e2000b80000a */
[----:B------:R1:W-:Y:S01]  /*42f0*/  UTCBAR [UR4], URZ ;  /* 0x000000ff040073e9 */ /* 0x0003e200080000ff */
[----:B------:R-:W-:-:S02]  /*4300*/  NOP ;  /* 0x0000000000007918 */ /* 0x000fc40000000000 */
.L_x_10:
[----:B------:R-:W-:Y:S01]  /*4310*/  UIADD3 UR22, UPT, UPT, UR22, 0x1, URZ ;  /* 0x0000000116167890 */ /* 0x000fe2000fffe0ff */
[----:B------:R-:W-:Y:S01]  /*4320*/  IMAD.WIDE R74, R37, 0x2, R74 ;  /* 0x00000002254a7825 */ /* 0x000fe200078e024a */
[----:B------:R-:W-:Y:S02]  /*4330*/  UIADD3 UR21, UPT, UPT, UR21, -0x1, URZ ;  /* 0xffffffff15157890 */ /* 0x000fe4000fffe0ff */
[----:B------:R-:W-:Y:S01]  /*4340*/  UISETP.GT.AND UP1, UPT, UR22, 0x1, UPT ;  /* 0x000000011600788c */ /* 0x000fe2000bf24270 */
[----:B------:R-:W-:-:S03]  /*4350*/  VIADD R33, R33, 0xffffffe0 ;  /* 0xffffffe021217836 */ /* 0x000fc60000000000 */
[----:B-1----:R-:W-:Y:S02]  /*4360*/  USEL UR4, URZ, 0x1, !UP1 ;  /* 0x00000001ff047887 */ /* 0x002fe4000c800000 */
[----:B------:R-:W-:Y:S02]  /*4370*/  USEL UR22, UR22, URZ, !UP1 ;  /* 0x000000ff16167287 */ /* 0x000fe4000c800000 */
[----:B------:R-:W-:Y:S02]  /*4380*/  UISETP.NE.U32.AND UP1, UPT, UR21, URZ, UPT ;  /* 0x000000ff1500728c */ /* 0x000fe4000bf25070 */
[----:B------:R-:W-:-:S03]  /*4390*/  ULOP3.LUT UR8, UR5, UR4, URZ, 0x3c, !UPT ;  /* 0x0000000405087292 */ /* 0x000fc6000f8e3cff */
[----:B------:R-:W-:-:S04]  /*43a0*/  UMOV UR4, UR5 ;  /* 0x0000000500047c82 */ /* 0x000fc80008000000 */
[----:B------:R-:W-:Y:S01]  /*43b0*/  UMOV UR5, UR8 ;  /* 0x0000000800057c82 */ /* 0x000fe20008000000 */
[----:B------:R-:W-:Y:S05]  /*43c0*/  BRA.U UP1, `(.L_x_11) ;  /* 0xffffffed01387547 */ /* 0x000fea000b83ffff */
.L_x_8:
[----:B------:R-:W-:Y:S01]  /*43d0*/  ISETP.GE.AND P0, PT, R3, 0x20, PT ;  /* 0x000000200300780c */ /* 0x000fe20003f06270 */
[----:B------:R-:W2:Y:S01]  /*43e0*/  LDCU UR5, c[0x0][0x3b4] ;  /* 0x00007680ff0577ac */ /* 0x000ea20008000800 */
[----:B------:R-:W3:Y:S11]  /*43f0*/  LDCU.128 UR16, c[0x0][0x390] ;  /* 0x00007200ff1077ac */ /* 0x000ef60008000c00 */
[----:B------:R-:W-:Y:S05]  /*4400*/  @!P0 BRA `(.L_x_12) ;  /* 0x0000000000108947 */ /* 0x000fea0003800000 */
[----:B------:R-:W-:-:S06]  /*4410*/  USHF.L.U32 UR4, UR4, 0x1f, URZ ;  /* 0x0000001f04047899 */ /* 0x000fcc00080006ff */
[----:B------:R-:W-:-:S04]  /*4420*/  IMAD.U32 R3, RZ, RZ, UR4 ;  /* 0x00000004ff037e24 */ /* 0x000fc8000f8e00ff */
[----:B------:R-:W4:Y:S02]  /*4430*/  SYNCS.PHASECHK.TRANS64.TRYWAIT P0, [UR13], R3 ;  /* 0x00000003ff0075a7 */ /* 0x000f24000800110d */
[----:B----4-:R-:W-:Y:S05]  /*4440*/  @!P0 BRA `(.L_x_13) ;  /* 0x0000001000748947 */ /* 0x010fea0003800000 */
.L_x_12:
[----:B------:R-:W-:Y:S01]  /*4450*/  BAR.SYNC.DEFER_BLOCKING 0x0 ;  /* 0x0000000000007b1d */ /* 0x000fe20000010000 */
[----:B------:R-:W-:Y:S01]  /*4460*/  VIADD R37, R0, 0x1 ;  /* 0x0000000100257836 */ /* 0x000fe20000000000 */
[C---:B---3--:R-:W-:Y:S01]  /*4470*/  ISETP.GE.AND P0, PT, R2.reuse, UR18, PT ;  /* 0x0000001202007c0c */ /* 0x048fe2000bf06270 */
[----:B--2---:R-:W-:Y:S02]  /*4480*/  IMAD R3, R2, UR5, RZ ;  /* 0x0000000502037c24 */ /* 0x004fe4000f8e02ff */
[C---:B01----:R-:W-:Y:S01]  /*4490*/  VIADD R36, R0.reuse, 0x3 ;  /* 0x0000000300247836 */ /* 0x043fe20000000000 */
[----:B------:R-:W0:Y:S01]  /*44a0*/  LDCU UR4, c[0x0][0x3b8] ;  /* 0x00007700ff0477ac */ /* 0x000e220008000800 */
[----:B------:R-:W-:Y:S01]  /*44b0*/  ISETP.LT.AND P3, PT, R37, UR19, !P0 ;  /* 0x0000001325007c0c */ /* 0x000fe2000c761270 */
[C---:B------:R-:W-:Y:S01]  /*44c0*/  VIADD R38, R0.reuse, 0x2 ;  /* 0x0000000200267836 */ /* 0x040fe20000000000 */
[C---:B------:R-:W-:Y:S01]  /*44d0*/  LEA R2, P2, R3.reuse, UR16, 0x1 ;  /* 0x0000001003027c11 */ /* 0x040fe2000f8408ff */
[C---:B------:R-:W-:Y:S01]  /*44e0*/  VIADD R45, R0.reuse, 0x4 ;  /* 0x00000004002d7836 */ /* 0x040fe20000000000 */
[C---:B------:R-:W-:Y:S01]  /*44f0*/  ISETP.LT.AND P4, PT, R0.reuse, UR19, !P0 ;  /* 0x0000001300007c0c */ /* 0x040fe2000c781270 */
[----:B------:R-:W-:Y:S01]  /*4500*/  VIADD R44, R0, 0x5 ;  /* 0x00000005002c7836 */ /* 0x000fe20000000000 */
[----:B------:R-:W-:-:S02]  /*4510*/  LEA.HI.X.SX32 R3, R3, UR17, 0x1, P2 ;  /* 0x0000001103037c11 */ /* 0x000fc400090f0eff */
[----:B------:R-:W-:Y:S02]  /*4520*/  ISETP.LT.AND P6, PT, R36, UR19, !P0 ;  /* 0x0000001324007c0c */ /* 0x000fe4000c7c1270 */
[----:B------:R-:W-:Y:S01]  /*4530*/  ISETP.LT.AND P5, PT, R38, UR19, !P0 ;  /* 0x0000001326007c0c */ /* 0x000fe2000c7a1270 */
[----:B------:R-:W1:Y:S02]  /*4540*/  @!P1 SYNCS.CCTL.IV [UR11+0x1000] ;  /* 0x00100000ff0099b1 */ /* 0x000e64000800000b */
[----:B-1----:R-:W-:Y:S01]  /*4550*/  BAR.SYNC.DEFER_BLOCKING 0x0 ;  /* 0x0000000000007b1d */ /* 0x002fe20000010000 */
[----:B0-----:R-:W-:-:S04]  /*4560*/  IMAD R37, R0, UR4, RZ ;  /* 0x0000000400257c24 */ /* 0x001fc8000f8e02ff */
[----:B------:R-:W-:Y:S01]  /*4570*/  VIADD R39, R37, UR4 ;  /* 0x0000000425277c36 */ /* 0x000fe20008000000 */
[----:B------:R-:W0:Y:S03]  /*4580*/  LDTM.x32 R4, tmem[UR12] ;  /* 0x0000000c000479ee */ /* 0x000e2600082c0000 */
[----:B------:R-:W-:-:S04]  /*4590*/  VIADD R41, R39, UR4 ;  /* 0x0000000427297c36 */ /* 0x000fc80008000000 */
[----:B------:R-:W-:Y:S01]  /*45a0*/  VIADD R42, R41, UR4 ;  /* 0x00000004292a7c36 */ /* 0x000fe20008000000 */
[----:B------:R-:W1:Y:S01]  /*45b0*/  @!P1 SYNCS.CCTL.IV [UR11+0x1008] ;  /* 0x00100800ff0099b1 */ /* 0x000e62000800000b */
[----:B------:R-:W-:Y:S01]  /*45c0*/  LEA R36, P1, R39, R2, 0x1 ;  /* 0x0000000227247211 */ /* 0x000fe200078208ff */
[----:B------:R-:W-:Y:S01]  /*45d0*/  NOP ;  /* 0x0000000000007918 */ /* 0x000fe20000000000 */
[----:B0-----:R-:W-:Y:S02]  /*45e0*/  F2FP.BF16.F32.PACK_AB R43, R5, R4 ;  /* 0x00000004052b723e */ /* 0x001fe400000010ff */
[----:B------:R-:W-:Y:S02]  /*45f0*/  LEA R4, P2, R37, R2, 0x1 ;  /* 0x0000000225047211 */ /* 0x000fe400078408ff */
[----:B------:R-:W-:Y:S01]  /*4600*/  F2FP.BF16.F32.PACK_AB R6, R7, R6 ;  /* 0x000000060706723e */ /* 0x000fe200000010ff */
[----:B------:R-:W-:Y:S01]  /*4610*/  VIADD R7, R0, 0x7 ;  /* 0x0000000700077836 */ /* 0x000fe20000000000 */
[----:B------:R-:W-:-:S02]  /*4620*/  LEA.HI.X.SX32 R5, R37, R3, 0x1, P2 ;  /* 0x0000000325057211 */ /* 0x000fc400010f0eff */
[-C--:B------:R-:W-:Y:S02]  /*4630*/  LEA.HI.X.SX32 R37, R39, R3.reuse, 0x1, P1 ;  /* 0x0000000327257211 */ /* 0x080fe400008f0eff */
[CC--:B------:R-:W-:Y:S01]  /*4640*/  LEA R38, P2, R41.reuse, R2.reuse, 0x1 ;  /* 0x0000000229267211 */ /* 0x0c0fe200078408ff */
[----:B------:R0:W-:Y:S01]  /*4650*/  @P4 STG.E.U16 desc[UR24][R4.64], R43 ;  /* 0x0000002b04004986 */ /* 0x0001e2000c101518 */
[C---:B------:R-:W-:Y:S02]  /*4660*/  LEA R40, P1, R42.reuse, R2, 0x1 ;  /* 0x000000022a287211 */ /* 0x040fe400078208ff */
[-C--:B------:R-:W-:Y:S02]  /*4670*/  LEA.HI.X.SX32 R39, R41, R3.reuse, 0x1, P2 ;  /* 0x0000000329277211 */ /* 0x080fe400010f0eff */
[C---:B------:R-:W-:Y:S01]  /*4680*/  LEA.HI.X.SX32 R41, R42.reuse, R3, 0x1, P1 ;  /* 0x000000032a297211 */ /* 0x040fe200008f0eff */
[----:B------:R-:W-:Y:S01]  /*4690*/  VIADD R42, R42, UR4 ;  /* 0x000000042a2a7c36 */ /* 0x000fe20008000000 */
[----:B------:R-:W-:-:S02]  /*46a0*/  ISETP.LT.AND P2, PT, R45, UR19, !P0 ;  /* 0x000000132d007c0c */ /* 0x000fc4000c741270 */
[----:B------:R-:W-:Y:S01]  /*46b0*/  F2FP.BF16.F32.PACK_AB R8, R9, R8 ;  /* 0x000000080908723e */ /* 0x000fe200000010ff */
[----:B------:R-:W-:Y:S01]  /*46c0*/  VIADD R9, R0, 0x9 ;  /* 0x0000000900097836 */ /* 0x000fe20000000000 */
[----:B------:R-:W-:Y:S01]  /*46d0*/  ISETP.LT.AND P1, PT, R44, UR19, !P0 ;  /* 0x000000132c007c0c */ /* 0x000fe2000c721270 */
[----:B------:R-:W-:Y:S01]  /*46e0*/  VIADD R44, R0, 0x6 ;  /* 0x00000006002c7836 */ /* 0x000fe20000000000 */
[----:B0-----:R-:W-:Y:S01]  /*46f0*/  PRMT R5, R43, 0x7632, R5 ;  /* 0x000076322b057816 */ /* 0x001fe20000000005 */
[----:B------:R-:W-:Y:S01]  /*4700*/  VIADD R43, R42, UR4 ;  /* 0x000000042a2b7c36 */ /* 0x000fe20008000000 */
[----:B------:R-:W-:Y:S02]  /*4710*/  F2FP.BF16.F32.PACK_AB R11, R11, R10 ;  /* 0x0000000a0b0b723e */ /* 0x000fe400000010ff */
[----:B------:R-:W-:Y:S01]  /*4720*/  ISETP.LT.AND P4, PT, R44, UR19, !P0 ;  /* 0x000000132c007c0c */ /* 0x000fe2000c781270 */
[----:B------:R0:W-:Y:S01]  /*4730*/  @P3 STG.E.U16 desc[UR24][R36.64], R5 ;  /* 0x0000000524003986 */ /* 0x0001e2000c101518 */
[----:B------:R-:W-:-:S02]  /*4740*/  ISETP.LT.AND P3, PT, R7, UR19, !P0 ;  /* 0x0000001307007c0c */ /* 0x000fc4000c761270 */
[----:B------:R-:W-:Y:S02]  /*4750*/  PRMT R7, R6, 0x7632, R7 ;  /* 0x0000763206077816 */ /* 0x000fe40000000007 */
[----:B------:R-:W-:Y:S02]  /*4760*/  F2FP.BF16.F32.PACK_AB R12, R13, R12 ;  /* 0x0000000c0d0c723e */ /* 0x000fe400000010ff */
[----:B------:R-:W-:Y:S02]  /*4770*/  F2FP.BF16.F32.PACK_AB R14, R15, R14 ;  /* 0x0000000e0f0e723e */ /* 0x000fe400000010ff */
[----:B------:R-:W-:Y:S02]  /*4780*/  PRMT R13, R12, 0x7632, R13 ;  /* 0x000076320c0d7816 */ /* 0x000fe4000000000d */
[----:B------:R-:W-:Y:S02]  /*4790*/  F2FP.BF16.F32.PACK_AB R16, R17, R16 ;  /* 0x000000101110723e */ /* 0x000fe400000010ff */
[----:B0-----:R-:W-:Y:S01]  /*47a0*/  PRMT R37, R6, 0x7610, R37 ;  /* 0x0000761006257816 */ /* 0x001fe20000000025 */
[----:B------:R-:W-:Y:S01]  /*47b0*/  VIADD R6, R0, 0x8 ;  /* 0x0000000800067836 */ /* 0x000fe20000000000 */
[----:B------:R-:W-:-:S02]  /*47c0*/  F2FP.BF16.F32.PACK_AB R18, R19, R18 ;  /* 0x000000121312723e */ /* 0x000fc400000010ff */
[----:B------:R-:W-:Y:S01]  /*47d0*/  F2FP.BF16.F32.PACK_AB R20, R21, R20 ;  /* 0x000000141514723e */ /* 0x000fe200000010ff */
[----:B------:R0:W-:Y:S01]  /*47e0*/  @P5 STG.E.U16 desc[UR24][R38.64], R37 ;  /* 0x0000002526005986 */ /* 0x0001e2000c101518 */
[C---:B------:R-:W-:Y:S02]  /*47f0*/  LEA R4, P5, R42.reuse, R2, 0x1 ;  /* 0x000000022a047211 */ /* 0x040fe400078a08ff */
[----:B------:R-:W-:Y:S01]  /*4800*/  F2FP.BF16.F32.PACK_AB R22, R23, R22 ;  /* 0x000000161716723e */ /* 0x000fe200000010ff */
[----:B------:R2:W-:Y:S01]  /*4810*/  @P6 STG.E.U16 desc[UR24][R40.64], R7 ;  /* 0x0000000728006986 */ /* 0x0005e2000c101518 */
[----:B------:R-:W-:Y:S02]  /*4820*/  LEA.HI.X.SX32 R5, R42, R3, 0x1, P5 ;  /* 0x000000032a057211 */ /* 0x000fe400028f0eff */
[----:B------:R-:W-:Y:S02]  /*4830*/  ISETP.LT.AND P5, PT, R6, UR19, !P0 ;  /* 0x0000001306007c0c */ /* 0x000fe4000c7a1270 */
[----:B------:R-:W-:-:S02]  /*4840*/  LEA R6, P6, R43, R2, 0x1 ;  /* 0x000000022b067211 */ /* 0x000fc400078c08ff */
[----:B------:R-:W-:Y:S02]  /*4850*/  F2FP.BF16.F32.PACK_AB R24, R25, R24 ;  /* 0x000000181918723e */ /* 0x000fe400000010ff */
[C---:B0-----:R-:W-:Y:S02]  /*4860*/  PRMT R39, R8.reuse, 0x7610, R39 ;  /* 0x0000761008277816 */ /* 0x041fe40000000027 */
[----:B------:R-:W-:Y:S02]  /*4870*/  PRMT R37, R8, 0x7632, R37 ;  /* 0x0000763208257816 */ /* 0x000fe40000000025 */
[C---:B--2---:R-:W-:Y:S01]  /*4880*/  LEA.HI.X.SX32 R7, R43.reuse, R3, 0x1, P6 ;  /* 0x000000032b077211 */ /* 0x044fe200030f0eff */
[----:B------:R-:W-:Y:S01]  /*4890*/  VIADD R43, R43, UR4 ;  /* 0x000000042b2b7c36 */ /* 0x000fe20008000000 */
[----:B------:R0:W-:Y:S01]  /*48a0*/  @P2 STG.E.U16 desc[UR24][R4.64], R39 ;  /* 0x0000002704002986 */ /* 0x0001e2000c101518 */
[----:B------:R-:W-:Y:S01]  /*48b0*/  ISETP.LT.AND P2, PT, R9, UR19, !P0 ;  /* 0x0000001309007c0c */ /* 0x000fe2000c741270 */
[----:B------:R-:W-:Y:S01]  /*48c0*/  VIADD R9, R0, 0xa ;  /* 0x0000000a00097836 */ /* 0x000fe20000000000 */
[----:B------:R-:W-:Y:S01]  /*48d0*/  PRMT R38, R11, 0x7632, R38 ;  /* 0x000076320b267816 */ /* 0x000fe20000000026 */
[C---:B------:R-:W-:Y:S01]  /*48e0*/  VIADD R36, R43.reuse, UR4 ;  /* 0x000000042b247c36 */ /* 0x040fe20008000000 */
[----:B------:R-:W-:Y:S01]  /*48f0*/  LEA R8, P6, R43, R2, 0x1 ;  /* 0x000000022b087211 */ /* 0x000fe200078c08ff */
[----:B------:R2:W-:Y:S01]  /*4900*/  @P1 STG.E.U16 desc[UR24][R6.64], R37 ;  /* 0x0000002506001986 */ /* 0x0005e2000c101518 */
[----:B------:R-:W-:-:S02]  /*4910*/  ISETP.LT.AND P1, PT, R9, UR19, !P0 ;  /* 0x0000001309007c0c */ /* 0x000fc4000c721270 */
[----:B------:R-:W-:Y:S02]  /*4920*/  LEA.HI.X.SX32 R9, R43, R3, 0x1, P6 ;  /* 0x000000032b097211 */ /* 0x000fe400030f0eff */
[----:B------:R-:W-:Y:S01]  /*4930*/  LEA R10, P6, R36, R2, 0x1 ;  /* 0x00000002240a7211 */ /* 0x000fe200078c08ff */
[C---:B0-----:R-:W-:Y:S01]  /*4940*/  VIADD R4, R0.reuse, 0xb ;  /* 0x0000000b00047836 */ /* 0x041fe20000000000 */
[----:B------:R-:W-:Y:S01]  /*4950*/  F2FP.BF16.F32.PACK_AB R26, R27, R26 ;  /* 0x0000001a1b1a723e */ /* 0x000fe200000010ff */
[----:B------:R-:W-:Y:S01]  /*4960*/  VIADD R5, R0, 0xc ;  /* 0x0000000c00057836 */ /* 0x000fe20000000000 */
[----:B------:R-:W-:Y:S02]  /*4970*/  F2FP.BF16.F32.PACK_AB R28, R29, R28 ;  /* 0x0000001c1d1c723e */ /* 0x000fe400000010ff */
[----:B------:R-:W-:Y:S02]  /*4980*/  F2FP.BF16.F32.PACK_AB R30, R31, R30 ;  /* 0x0000001e1f1e723e */ /* 0x000fe400000010ff */
[----:B--2---:R-:W-:-:S02]  /*4990*/  PRMT R7, R11, 0x7610, R7 ;  /* 0x000076100b077816 */ /* 0x004fc40000000007 */
[CC--:B------:R-:W-:Y:S01]  /*49a0*/  LEA.HI.X.SX32 R11, R36.reuse, R3.reuse, 0x1, P6 ;  /* 0x00000003240b7211 */ /* 0x0c0fe200030f0eff */
[----:B------:R-:W-:Y:S01]  /*49b0*/  VIADD R36, R36, UR4 ;  /* 0x0000000424247c36 */ /* 0x000fe20008000000 */
[----:B------:R-:W-:Y:S01]  /*49c0*/  F2FP.BF16.F32.PACK_AB R32, R33, R32 ;  /* 0x000000202120723e */ /* 0x000fe200000010ff */
[----:B------:R0:W-:Y:S01]  /*49d0*/  @P4 STG.E.U16 desc[UR24][R8.64], R7 ;  /* 0x0000000708004986 */ /* 0x0001e2000c101518 */
[----:B------:R-:W-:Y:S01]  /*49e0*/  ISETP.LT.AND P4, PT, R4, UR19, !P0 ;  /* 0x0000001304007c0c */ /* 0x000fe2000c781270 */
[C---:B------:R-:W-:Y:S01]  /*49f0*/  VIADD R37, R36.reuse, UR4 ;  /* 0x0000000424257c36 */ /* 0x040fe20008000000 */
[C---:B------:R-:W-:Y:S01]  /*4a00*/  LEA R4, P6, R36.reuse, R2, 0x1 ;  /* 0x0000000224047211 */ /* 0x040fe200078c08ff */
[----:B------:R2:W-:Y:S01]  /*4a10*/  @P3 STG.E.U16 desc[UR24][R10.64], R38 ;  /* 0x000000260a003986 */ /* 0x0005e2000c101518 */
[----:B------:R-:W-:Y:S02]  /*4a20*/  ISETP.LT.AND P3, PT, R5, UR19, !P0 ;  /* 0x0000001305007c0c */ /* 0x000fe4000c761270 */
[----:B------:R-:W-:-:S02]  /*4a30*/  LEA.HI.X.SX32 R5, R36, R3, 0x1, P6 ;  /* 0x0000000324057211 */ /* 0x000fc400030f0eff */
[----:B------:R-:W-:Y:S02]  /*4a40*/  LEA R6, P6, R37, R2, 0x1 ;  /* 0x0000000225067211 */ /* 0x000fe400078c08ff */
[----:B------:R-:W-:Y:S01]  /*4a50*/  F2FP.BF16.F32.PACK_AB R34, R35, R34 ;  /* 0x000000222322723e */ /* 0x000fe200000010ff */
[----:B0-----:R-:W-:Y:S01]  /*4a60*/  VIADD R8, R0, 0xd ;  /* 0x0000000d00087836 */ /* 0x001fe20000000000 */
[C---:B------:R-:W-:Y:S01]  /*4a70*/  LEA.HI.X.SX32 R7, R37.reuse, R3, 0x1, P6 ;  /* 0x0000000325077211 */ /* 0x040fe200030f0eff */
[----:B------:R-:W-:Y:S01]  /*4a80*/  VIADD R37, R37, UR4 ;  /* 0x0000000425257c36 */ /* 0x000fe20008000000 */
[----:B--2---:R-:W-:Y:S01]  /*4a90*/  PRMT R11, R12, 0x7610, R11 ;  /* 0x000076100c0b7816 */ /* 0x004fe2000000000b */
[----:B------:R-:W-:Y:S02]  /*4aa0*/  VIADD R9, R0, 0xe ;  /* 0x0000000e00097836 */ /* 0x000fe40000000000 */
[----:B------:R-:W-:Y:S02]  /*4ab0*/  VIADD R12, R37, UR4 ;  /* 0x00000004250c7c36 */ /* 0x000fe40008000000 */
[----:B------:R0:W-:Y:S01]  /*4ac0*/  @P5 STG.E.U16 desc[UR24][R4.64], R11 ;  /* 0x0000000b04005986 */ /* 0x0001e2000c101518 */
[----:B------:R-:W-:-:S02]  /*4ad0*/  ISETP.LT.AND P5, PT, R8, UR19, !P0 ;  /* 0x0000001308007c0c */ /* 0x000fc4000c7a1270 */
[-C--:B------:R-:W-:Y:S01]  /*4ae0*/  LEA R8, P6, R37, R2.reuse, 0x1 ;  /* 0x0000000225087211 */ /* 0x080fe200078c08ff */
[----:B------:R2:W-:Y:S01]  /*4af0*/  @P2 STG.E.U16 desc[UR24][R6.64], R13 ;  /* 0x0000000d06002986 */ /* 0x0005e2000c101518 */
[----:B------:R-:W-:Y:S02]  /*4b00*/  ISETP.LT.AND P2, PT, R9, UR19, !P0 ;  /* 0x0000001309007c0c */ /* 0x000fe4000c741270 */
[----:B------:R-:W-:Y:S02]  /*4b10*/  LEA.HI.X.SX32 R9, R37, R3, 0x1, P6 ;  /* 0x0000000325097211 */ /* 0x000fe400030f0eff */
[----:B------:R-:W-:Y:S01]  /*4b20*/  LEA R10, P6, R12, R2, 0x1 ;  /* 0x000000020c0a7211 */ /* 0x000fe200078c08ff */
[----:B0-----:R-:W-:-:S03]  /*4b30*/  VIADD R4, R0, 0xf ;  /* 0x0000000f00047836 */ /* 0x001fc60000000000 */
[CC--:B------:R-:W-:Y:S01]  /*4b40*/  LEA.HI.X.SX32 R11, R12.reuse, R3.reuse, 0x1, P6 ;  /* 0x000000030c0b7211 */ /* 0x0c0fe200030f0eff */
[----:B------:R-:W-:Y:S01]  /*4b50*/  VIADD R12, R12, UR4 ;  /* 0x000000040c0c7c36 */ /* 0x000fe20008000000 */
[----:B------:R0:W-:Y:S01]  /*4b60*/  @P1 STG.E.U16 desc[UR24][R8.64], R14 ;  /* 0x0000000e08001986 */ /* 0x0001e2000c101518 */
[----:B--2---:R-:W-:Y:S01]  /*4b70*/  PRMT R7, R14, 0x7632, R7 ;  /* 0x000076320e077816 */ /* 0x004fe20000000007 */
[----:B------:R-:W-:Y:S01]  /*4b80*/  VIADD R5, R0, 0x10 ;  /* 0x0000001000057836 */ /* 0x000fe20000000000 */
[----:B------:R-:W-:Y:S01]  /*4b90*/  ISETP.LT.AND P1, PT, R4, UR19, !P0 ;  /* 0x0000001304007c0c */ /* 0x000fe2000c721270 */
[C---:B------:R-:W-:Y:S01]  /*4ba0*/  VIADD R13, R12.reuse, UR4 ;  /* 0x000000040c0d7c36 */ /* 0x040fe20008000000 */
[C---:B------:R-:W-:Y:S01]  /*4bb0*/  LEA R4, P6, R12.reuse, R2, 0x1 ;  /* 0x000000020c047211 */ /* 0x040fe200078c08ff */
[----:B------:R2:W-:Y:S01]  /*4bc0*/  @P4 STG.E.U16 desc[UR24][R10.64], R7 ;  /* 0x000000070a004986 */ /* 0x0005e2000c101518 */
[----:B------:R-:W-:Y:S02]  /*4bd0*/  ISETP.LT.AND P4, PT, R5, UR19, !P0 ;  /* 0x0000001305007c0c */ /* 0x000fe4000c781270 */
[----:B------:R-:W-:-:S02]  /*4be0*/  LEA.HI.X.SX32 R5, R12, R3, 0x1, P6 ;  /* 0x000000030c057211 */ /* 0x000fc400030f0eff */
[C---:B------:R-:W-:Y:S01]  /*4bf0*/  LEA R6, P6, R13.reuse, R2, 0x1 ;  /* 0x000000020d067211 */ /* 0x040fe200078c08ff */
[C---:B0-----:R-:W-:Y:S02]  /*4c00*/  VIADD R8, R0.reuse, 0x11 ;  /* 0x0000001100087836 */ /* 0x041fe40000000000 */
[----:B------:R0:W-:Y:S01]  /*4c10*/  @P3 STG.E.U16 desc[UR24][R4.64], R16 ;  /* 0x0000001004003986 */ /* 0x0001e2000c101518 */
[----:B------:R-:W-:Y:S02]  /*4c20*/  VIADD R9, R0, 0x12 ;  /* 0x0000001200097836 */ /* 0x000fe40000000000 */
[----:B------:R-:W-:Y:S02]  /*4c30*/  ISETP.LT.AND P3, PT, R8, UR19, !P0 ;  /* 0x0000001308007c0c */ /* 0x000fe4000c761270 */
[C---:B--2---:R-:W-:Y:S01]  /*4c40*/  LEA.HI.X.SX32 R7, R13.reuse, R3, 0x1, P6 ;  /* 0x000000030d077211 */ /* 0x044fe200030f0eff */
[----:B------:R-:W-:Y:S01]  /*4c50*/  VIADD R13, R13, UR4 ;  /* 0x000000040d0d7c36 */ /* 0x000fe20008000000 */
[----:B------:R-:W-:-:S03]  /*4c60*/  PRMT R11, R16, 0x7632, R11 ;  /* 0x00007632100b7816 */ /* 0x000fc6000000000b */
[C---:B------:R-:W-:Y:S01]  /*4c70*/  VIADD R12, R13.reuse, UR4 ;  /* 0x000000040d0c7c36 */ /* 0x040fe20008000000 */
[-C--:B------:R-:W-:Y:S01]  /*4c80*/  LEA R8, P6, R13, R2.reuse, 0x1 ;  /* 0x000000020d087211 */ /* 0x080fe200078c08ff */
[----:B------:R2:W-:Y:S01]  /*4c90*/  @P5 STG.E.U16 desc[UR24][R6.64], R11 ;  /* 0x0000000b06005986 */ /* 0x0005e2000c101518 */
[----:B------:R-:W-:Y:S01]  /*4ca0*/  ISETP.LT.AND P5, PT, R9, UR19, !P0 ;  /* 0x0000001309007c0c */ /* 0x000fe2000c7a1270 */
[C---:B0-----:R-:W-:Y:S01]  /*4cb0*/  VIADD R4, R0.reuse, 0x13 ;  /* 0x0000001300047836 */ /* 0x041fe20000000000 */
[----:B------:R-:W-:Y:S01]  /*4cc0*/  LEA.HI.X.SX32 R9, R13, R3, 0x1, P6 ;  /* 0x000000030d097211 */ /* 0x000fe200030f0eff */
[----:B------:R-:W-:Y:S01]  /*4cd0*/  VIADD R5, R0, 0x14 ;  /* 0x0000001400057836 */ /* 0x000fe20000000000 */
[----:B------:R-:W-:Y:S01]  /*4ce0*/  LEA R10, P6, R12, R2, 0x1 ;  /* 0x000000020c0a7211 */ /* 0x000fe200078c08ff */
[----:B------:R-:W-:Y:S02]  /*4cf0*/  VIADD R16, R0, 0x1e ;  /* 0x0000001e00107836 */ /* 0x000fe40000000000 */
[----:B------:R0:W-:Y:S01]  /*4d00*/  @P2 STG.E.U16 desc[UR24][R8.64], R18 ;  /* 0x0000001208002986 */ /* 0x0001e2000c101518 */
[----:B------:R-:W-:-:S02]  /*4d10*/  ISETP.LT.AND P2, PT, R4, UR19, !P0 ;  /* 0x0000001304007c0c */ /* 0x000fc4000c741270 */
[C---:B--2---:R-:W-:Y:S01]  /*4d20*/  LEA.HI.X.SX32 R11, R12.reuse, R3, 0x1, P6 ;  /* 0x000000030c0b7211 */ /* 0x044fe200030f0eff */
[----:B------:R-:W-:Y:S01]  /*4d30*/  VIADD R12, R12, UR4 ;  /* 0x000000040c0c7c36 */ /* 0x000fe20008000000 */
[----:B------:R-:W-:-:S03]  /*4d40*/  PRMT R7, R18, 0x7632, R7 ;  /* 0x0000763212077816 */ /* 0x000fc60000000007 */
[C---:B------:R-:W-:Y:S01]  /*4d50*/  VIADD R13, R12.reuse, UR4 ;  /* 0x000000040c0d7c36 */ /* 0x040fe20008000000 */
[-C--:B------:R-:W-:Y:S01]  /*4d60*/  LEA R4, P6, R12, R2.reuse, 0x1 ;  /* 0x000000020c047211 */ /* 0x080fe200078c08ff */
[----:B------:R2:W-:Y:S01]  /*4d70*/  @P1 STG.E.U16 desc[UR24][R10.64], R7 ;  /* 0x000000070a001986 */ /* 0x0005e2000c101518 */
[----:B------:R-:W-:Y:S01]  /*4d80*/  ISETP.LT.AND P1, PT, R5, UR19, !P0 ;  /* 0x0000001305007c0c */ /* 0x000fe2000c721270 */
[----:B0-----:R-:W-:Y:S01]  /*4d90*/  VIADD R8, R0, 0x15 ;  /* 0x0000001500087836 */ /* 0x001fe20000000000 */
[----:B------:R-:W-:Y:S01]  /*4da0*/  LEA.HI.X.SX32 R5, R12, R3, 0x1, P6 ;  /* 0x000000030c057211 */ /* 0x000fe200030f0eff */
[----:B------:R-:W-:Y:S01]  /*4db0*/  VIADD R9, R0, 0x16 ;  /* 0x0000001600097836 */ /* 0x000fe20000000000 */
[----:B------:R-:W-:-:S03]  /*4dc0*/  LEA R6, P6, R13, R2, 0x1 ;  /* 0x000000020d067211 */ /* 0x000fc600078c08ff */
[----:B------:R0:W-:Y:S01]  /*4dd0*/  @P4 STG.E.U16 desc[UR24][R4.64], R20 ;  /* 0x0000001404004986 */ /* 0x0001e2000c101518 */
        /* <DEDUP_REMOVED lines=11> */
[----:B------:R-:W-:-:S03]  /*4e90*/  LEA R10, P6, R12, R2, 0x1 ;  /* 0x000000020c0a7211 */ /* 0x000fc600078c08ff */
[----:B------:R0:W-:Y:S01]  /*4ea0*/  @P5 STG.E.U16 desc[UR24][R8.64], R22 ;  /* 0x0000001608005986 */ /* 0x0001e2000c101518 */
[CC--:B--2---:R-:W-:Y:S01]  /*4eb0*/  LEA.HI.X.SX32 R11, R12.reuse, R3.reuse, 0x1, P6 ;  /* 0x000000030c0b7211 */ /* 0x0c4fe200030f0eff */
[----:B------:R-:W-:Y:S01]  /*4ec0*/  VIADD R12, R12, UR4 ;  /* 0x000000040c0c7c36 */ /* 0x000fe20008000000 */
[----:B------:R-:W-:Y:S02]  /*4ed0*/  PRMT R7, R22, 0x7632, R7 ;  /* 0x0000763216077816 */ /* 0x000fe40000000007 */
[----:B------:R-:W-:Y:S01]  /*4ee0*/  ISETP.LT.AND P6, PT, R4, UR19, !P0 ;  /* 0x0000001304007c0c */ /* 0x000fe2000c7c1270 */
[C---:B------:R-:W-:Y:S01]  /*4ef0*/  VIADD R13, R12.reuse, UR4 ;  /* 0x000000040c0d7c36 */ /* 0x040fe20008000000 */
[----:B------:R-:W-:Y:S01]  /*4f00*/  LEA R4, P5, R12, R2, 0x1 ;  /* 0x000000020c047211 */ /* 0x000fe200078a08ff */
[----:B------:R2:W-:Y:S01]  /*4f10*/  @P2 STG.E.U16 desc[UR24][R10.64], R7 ;  /* 0x000000070a002986 */ /* 0x0005e2000c101518 */
[----:B------:R-:W-:Y:S01]  /*4f20*/  ISETP.LT.AND P2, PT, R5, UR19, !P0 ;  /* 0x0000001305007c0c */ /* 0x000fe2000c741270 */
[----:B0-----:R-:W-:Y:S01]  /*4f30*/  VIADD R8, R0, 0x19 ;  /* 0x0000001900087836 */ /* 0x001fe20000000000 */
[----:B------:R-:W-:-:S02]  /*4f40*/  LEA.HI.X.SX32 R5, R12, R3, 0x1, P5 ;  /* 0x000000030c057211 */ /* 0x000fc400028f0eff */
[CC--:B------:R-:W-:Y:S02]  /*4f50*/  LEA R6, P5, R13.reuse, R2.reuse, 0x1 ;  /* 0x000000020d067211 */ /* 0x0c0fe400078a08ff */
[----:B------:R-:W-:Y:S01]  /*4f60*/  PRMT R9, R24, 0x7632, R9 ;  /* 0x0000763218097816 */ /* 0x000fe20000000009 */
[----:B------:R-:W-:Y:S01]  /*4f70*/  @P1 STG.E.U16 desc[UR24][R4.64], R24 ;  /* 0x0000001804001986 */ /* 0x000fe2000c101518 */
[----:B------:R-:W-:Y:S02]  /*4f80*/  ISETP.LT.AND P1, PT, R8, UR19, !P0 ;  /* 0x0000001308007c0c */ /* 0x000fe4000c721270 */
[CC--:B--2---:R-:W-:Y:S01]  /*4f90*/  LEA.HI.X.SX32 R7, R13.reuse, R3.reuse, 0x1, P5 ;  /* 0x000000030d077211 */ /* 0x0c4fe200028f0eff */
[----:B------:R-:W-:Y:S02]  /*4fa0*/  VIADD R13, R13, UR4 ;  /* 0x000000040d0d7c36 */ /* 0x000fe40008000000 */
[C---:B------:R-:W-:Y:S02]  /*4fb0*/  VIADD R11, R0.reuse, 0x1a ;  /* 0x0000001a000b7836 */ /* 0x040fe40000000000 */
[----:B------:R0:W-:Y:S01]  /*4fc0*/  @P4 STG.E.U16 desc[UR24][R6.64], R9 ;  /* 0x0000000906004986 */ /* 0x0001e2000c101518 */
[----:B------:R-:W-:Y:S01]  /*4fd0*/  LEA R8, P4, R13, R2, 0x1 ;  /* 0x000000020d087211 */ /* 0x000fe200078808ff */
[C---:B------:R-:W-:Y:S01]  /*4fe0*/  VIADD R10, R0.reuse, 0x1b ;  /* 0x0000001b000a7836 */ /* 0x040fe20000000000 */
[----:B------:R-:W-:Y:S01]  /*4ff0*/  ISETP.LT.AND P5, PT, R11, UR19, !P0 ;  /* 0x000000130b007c0c */ /* 0x000fe2000c7a1270 */
[----:B------:R-:W-:Y:S01]  /*5000*/  VIADD R11, R0, 0x1c ;  /* 0x0000001c000b7836 */ /* 0x000fe20000000000 */
[C---:B0-----:R-:W-:Y:S01]  /*5010*/  LEA.HI.X.SX32 R9, R13.reuse, R3, 0x1, P4 ;  /* 0x000000030d097211 */ /* 0x041fe200020f0eff */
[----:B------:R-:W-:Y:S01]  /*5020*/  VIADD R13, R13, UR4 ;  /* 0x000000040d0d7c36 */ /* 0x000fe20008000000 */
[----:B------:R-:W-:-:S03]  /*5030*/  ISETP.LT.AND P4, PT, R10, UR19, !P0 ;  /* 0x000000130a007c0c */ /* 0x000fc6000c781270 */
[----:B------:R0:W-:Y:S01]  /*5040*/  @P3 STG.E.U16 desc[UR24][R8.64], R26 ;  /* 0x0000001a08003986 */ /* 0x0001e2000c101518 */
[C---:B------:R-:W-:Y:S01]  /*5050*/  LEA R4, P3, R13.reuse, R2, 0x1 ;  /* 0x000000020d047211 */ /* 0x040fe200078608ff */
[----:B------:R-:W-:-:S03]  /*5060*/  VIADD R7, R13, UR4 ;  /* 0x000000040d077c36 */ /* 0x000fc60008000000 */
[----:B------:R-:W-:Y:S01]  /*5070*/  LEA.HI.X.SX32 R5, R13, R3, 0x1, P3 ;  /* 0x000000030d057211 */ /* 0x000fe200018f0eff */
[C---:B------:R-:W-:Y:S01]  /*5080*/  VIADD R10, R7.reuse, UR4 ;  /* 0x00000004070a7c36 */ /* 0x040fe20008000000 */
[----:B------:R-:W-:Y:S01]  /*5090*/  LEA R6, P3, R7, R2, 0x1 ;  /* 0x0000000207067211 */ /* 0x000fe200078608ff */
[----:B------:R-:W-:-:S03]  /*50a0*/  VIADD R13, R0, 0x1d ;  /* 0x0000001d000d7836 */ /* 0x000fc60000000000 */
[----:B------:R-:W-:Y:S02]  /*50b0*/  LEA.HI.X.SX32 R7, R7, R3, 0x1, P3 ;  /* 0x0000000307077211 */ /* 0x000fe400018f0eff */
[----:B0-----:R-:W-:Y:S02]  /*50c0*/  PRMT R9, R26, 0x7632, R9 ;  /* 0x000076321a097816 */ /* 0x001fe40000000009 */
[----:B------:R-:W-:Y:S01]  /*50d0*/  ISETP.LT.AND P3, PT, R11, UR19, !P0 ;  /* 0x000000130b007c0c */ /* 0x000fe2000c761270 */
[C---:B------:R-:W-:Y:S02]  /*50e0*/  VIADD R11, R10.reuse, UR4 ;  /* 0x000000040a0b7c36 */ /* 0x040fe40008000000 */
[----:B------:R0:W-:Y:S01]  /*50f0*/  @P6 STG.E.U16 desc[UR24][R4.64], R9 ;  /* 0x0000000904006986 */ /* 0x0001e2000c101518 */
[----:B------:R-:W-:Y:S01]  /*5100*/  LEA R8, P6, R10, R2, 0x1 ;  /* 0x000000020a087211 */ /* 0x000fe200078c08ff */
[----:B------:R-:W-:Y:S02]  /*5110*/  VIADD R12, R11, UR4 ;  /* 0x000000040b0c7c36 */ /* 0x000fe40008000000 */
[----:B------:R2:W-:Y:S01]  /*5120*/  @P2 STG.E.U16 desc[UR24][R6.64], R28 ;  /* 0x0000001c06002986 */ /* 0x0005e2000c101518 */
[----:B------:R-:W-:Y:S01]  /*5130*/  ISETP.LT.AND P2, PT, R13, UR19, !P0 ;  /* 0x000000130d007c0c */ /* 0x000fe2000c741270 */
[----:B------:R-:W-:-:S04]  /*5140*/  VIADD R13, R12, UR4 ;  /* 0x000000040c0d7c36 */ /* 0x000fc80008000000 */
[----:B------:R-:W-:Y:S01]  /*5150*/  VIADD R14, R13, UR4 ;  /* 0x000000040d0e7c36 */ /* 0x000fe20008000000 */
[----:B0-----:R-:W-:Y:S02]  /*5160*/  LEA.HI.X.SX32 R9, R10, R3, 0x1, P6 ;  /* 0x000000030a097211 */ /* 0x001fe400030f0eff */
[----:B------:R-:W-:Y:S01]  /*5170*/  PRMT R5, R28, 0x7632, R5 ;  /* 0x000076321c057816 */ /* 0x000fe20000000005 */
[----:B------:R-:W-:Y:S01]  /*5180*/  VIADD R15, R14, UR4 ;  /* 0x000000040e0f7c36 */ /* 0x000fe20008000000 */
[----:B------:R-:W-:-:S03]  /*5190*/  LEA R10, P6, R11, R2, 0x1 ;  /* 0x000000020b0a7211 */ /* 0x000fc600078c08ff */
[----:B------:R0:W-:Y:S01]  /*51a0*/  @P1 STG.E.U16 desc[UR24][R8.64], R5 ;  /* 0x0000000508001986 */ /* 0x0001e2000c101518 */
[-C--:B------:R-:W-:Y:S02]  /*51b0*/  LEA.HI.X.SX32 R11, R11, R3.reuse, 0x1, P6 ;  /* 0x000000030b0b7211 */ /* 0x080fe400030f0eff */
[CC--:B------:R-:W-:Y:S02]  /*51c0*/  LEA R4, P1, R12.reuse, R2.reuse, 0x1 ;  /* 0x000000020c047211 */ /* 0x0c0fe400078208ff */
[CC--:B--2---:R-:W-:Y:S01]  /*51d0*/  LEA R6, P6, R13.reuse, R2.reuse, 0x1 ;  /* 0x000000020d067211 */ /* 0x0c4fe200078c08ff */
[----:B------:R-:W-:Y:S03]  /*51e0*/  @P5 STG.E.U16 desc[UR24][R10.64], R30 ;  /* 0x0000001e0a005986 */ /* 0x000fe6000c101518 */
[-C--:B------:R-:W-:Y:S02]  /*51f0*/  LEA.HI.X.SX32 R7, R13, R3.reuse, 0x1, P6 ;  /* 0x000000030d077211 */ /* 0x080fe400030f0eff */
[----:B0-----:R-:W-:Y:S01]  /*5200*/  LEA.HI.X.SX32 R5, R12, R3, 0x1, P1 ;  /* 0x000000030c057211 */ /* 0x001fe200008f0eff */
[----:B------:R-:W-:Y:S01]  /*5210*/  VIADD R9, R0, 0x1f ;  /* 0x0000001f00097836 */ /* 0x000fe20000000000 */
[----:B------:R-:W-:Y:S01]  /*5220*/  LEA R12, P6, R14, R2, 0x1 ;  /* 0x000000020e0c7211 */ /* 0x000fe200078c08ff */
[----:B------:R-:W-:Y:S01]  /*5230*/  VIADD R0, R15, UR4 ;  /* 0x000000040f007c36 */ /* 0x000fe20008000000 */
[----:B------:R-:W-:-:S02]  /*5240*/  ISETP.LT.AND P1, PT, R16, UR19, !P0 ;  /* 0x0000001310007c0c */ /* 0x000fc4000c721270 */
[-C--:B------:R-:W-:Y:S02]  /*5250*/  LEA.HI.X.SX32 R13, R14, R3.reuse, 0x1, P6 ;  /* 0x000000030e0d7211 */ /* 0x080fe400030f0eff */
[-C--:B------:R-:W-:Y:S02]  /*5260*/  LEA R8, P6, R15, R2.reuse, 0x1 ;  /* 0x000000020f087211 */ /* 0x080fe400078c08ff */
[----:B------:R-:W-:Y:S02]  /*5270*/  ISETP.LT.AND P0, PT, R9, UR19, !P0 ;  /* 0x0000001309007c0c */ /* 0x000fe4000c701270 */
[----:B------:R-:W-:Y:S02]  /*5280*/  LEA.HI.X.SX32 R9, R15, R3, 0x1, P6 ;  /* 0x000000030f097211 */ /* 0x000fe400030f0eff */
[----:B------:R-:W-:-:S04]  /*5290*/  LEA R2, P6, R0, R2, 0x1 ;  /* 0x0000000200027211 */ /* 0x000fc800078c08ff */
[----:B------:R-:W-:Y:S02]  /*52a0*/  LEA.HI.X.SX32 R3, R0, R3, 0x1, P6 ;  /* 0x0000000300037211 */ /* 0x000fe400030f0eff */
[----:B------:R-:W-:-:S05]  /*52b0*/  PRMT R0, R30, 0x7632, R0 ;  /* 0x000076321e007816 */ /* 0x000fca0000000000 */
[----:B------:R0:W-:Y:S04]  /*52c0*/  @P4 STG.E.U16 desc[UR24][R4.64], R0 ;  /* 0x0000000004004986 */ /* 0x0001e8000c101518 */
[----:B------:R2:W-:Y:S01]  /*52d0*/  @P3 STG.E.U16 desc[UR24][R6.64], R32 ;  /* 0x0000002006003986 */ /* 0x0005e2000c101518 */
[----:B0-----:R-:W-:Y:S02]  /*52e0*/  PRMT R5, R32, 0x7632, R5 ;  /* 0x0000763220057816 */ /* 0x001fe40000000005 */
[----:B--2---:R-:W-:-:S03]  /*52f0*/  PRMT R7, R34, 0x7632, R7 ;  /* 0x0000763222077816 */ /* 0x004fc60000000007 */
[----:B------:R0:W-:Y:S04]  /*5300*/  @P2 STG.E.U16 desc[UR24][R12.64], R5 ;  /* 0x000000050c002986 */ /* 0x0001e8000c101518 */
[----:B------:R0:W-:Y:S04]  /*5310*/  @P1 STG.E.U16 desc[UR24][R8.64], R34 ;  /* 0x0000002208001986 */ /* 0x0001e8000c101518 */
[----:B------:R0:W-:Y:S01]  /*5320*/  @P0 STG.E.U16 desc[UR24][R2.64], R7 ;  /* 0x0000000702000986 */ /* 0x0001e2000c101518 */
[----:B-1----:R-:W-:Y:S06]  /*5330*/  BAR.SYNC.DEFER_BLOCKING 0x0 ;  /* 0x0000000000007b1d */ /* 0x002fec0000010000 */
[----:B------:R-:W-:Y:S05]  /*5340*/  BRA.U UP0, `(.L_x_14) ;  /* 0x0000000100a07547 */ /* 0x000fea000b800000 */
[----:B------:R-:W1:Y:S01]  /*5350*/  S2UR UR5, SR_CgaCtaId ;  /* 0x00000000000579c3 */ /* 0x000e620000008800 */
[----:B------:R-:W-:Y:S01]  /*5360*/  NOP ;  /* 0x0000000000007918 */ /* 0x000fe20000000000 */
[----:B------:R-:W-:Y:S01]  /*5370*/  UMOV UR4, 0x50 ;  /* 0x0000005000047882 */ /* 0x000fe20000000000 */
[----:B------:R-:W-:Y:S02]  /*5380*/  IMAD.U32 R0, RZ, RZ, UR10 ;  /* 0x0000000aff007e24 */ /* 0x000fe4000f8e00ff */
[----:B0-----:R-:W-:Y:S02]  /*5390*/  IMAD.MOV.U32 R3, RZ, RZ, 0x3 ;  /* 0x00000003ff037424 */ /* 0x001fe400078e00ff */
[----:B------:R-:W-:Y:S01]  /*53a0*/  IMAD.MOV.U32 R7, RZ, RZ, 0x1 ;  /* 0x00000001ff077424 */ /* 0x000fe200078e00ff */
[----:B------:R-:W-:-:S04]  /*53b0*/  LOP3.LUT R0, R0, 0xffff, RZ, 0xc0, !PT ;  /* 0x0000ffff00007812 */ /* 0x000fc800078ec0ff */
[----:B------:R-:W-:-:S05]  /*53c0*/  SHF.R.U32.HI R0, RZ, 0x5, R0 ;  /* 0x00000005ff007819 */ /* 0x000fca0000011600 */
[----:B------:R-:W-:Y:S01]  /*53d0*/  VIADD R2, R0, 0x10 ;  /* 0x0000001000027836 */ /* 0x000fe20000000000 */
[----:B------:R-:W-:Y:S01]  /*53e0*/  SHF.L.U32 R0, R3, R0, RZ ;  /* 0x0000000003007219 */ /* 0x000fe200000006ff */
[----:B-1----:R-:W-:-:S03]  /*53f0*/  ULEA UR6, UR5, UR4, 0x18 ;  /* 0x0000000405067291 */ /* 0x002fc6000f8ec0ff */
[----:B------:R-:W-:-:S04]  /*5400*/  SHF.L.U32 R3, R7, R2, RZ ;  /* 0x0000000207037219 */ /* 0x000fc800000006ff */
[----:B------:R-:W-:Y:S02]  /*5410*/  LOP3.LUT R0, R3, R0, RZ, 0xfc, !PT ;  /* 0x0000000003007212 */ /* 0x000fe400078efcff */
[----:B------:R-:W0:Y:S02]  /*5420*/  LDS R5, [UR6] ;  /* 0x00000006ff057984 */ /* 0x000e240008000800 */
[C---:B------:R-:W-:Y:S02]  /*5430*/  LOP3.LUT R2, R0.reuse, 0xffff, RZ, 0xc0, !PT ;  /* 0x0000ffff00027812 */ /* 0x040fe400078ec0ff */
[----:B0-----:R-:W-:-:S04]  /*5440*/  LOP3.LUT R3, R0, 0xffff, R5, 0x80, !PT ;  /* 0x0000ffff00037812 */ /* 0x001fc800078e8005 */
[----:B------:R-:W-:-:S13]  /*5450*/  ISETP.NE.AND P0, PT, R3, R2, PT ;  /* 0x000000020300720c */ /* 0x000fda0003f05270 */
[----:B------:R-:W-:Y:S05]  /*5460*/  @P0 BRA `(.L_x_15) ;  /* 0x0000000000500947 */ /* 0x000fea0003800000 */
[----:B------:R-:W-:Y:S02]  /*5470*/  SHF.R.U32.HI R5, RZ, 0x10, R5 ;  /* 0x00000010ff057819 */ /* 0x000fe40000011605 */
[----:B------:R-:W-:-:S04]  /*5480*/  SHF.R.U32.HI R2, RZ, 0x10, R0 ;  /* 0x00000010ff027819 */ /* 0x000fc80000011600 */
[----:B------:R-:W-:-:S04]  /*5490*/  LOP3.LUT R5, R5, R2, RZ, 0xc0, !PT ;  /* 0x0000000205057212 */ /* 0x000fc800078ec0ff */
[----:B------:R-:W-:-:S13]  /*54a0*/  ISETP.NE.AND P0, PT, R5, R2, PT ;  /* 0x000000020500720c */ /* 0x000fda0003f05270 */
[----:B------:R-:W-:Y:S05]  /*54b0*/  @P0 BRA `(.L_x_16) ;  /* 0x0000000000300947 */ /* 0x000fea0003800000 */
[----:B------:R-:W-:Y:S01]  /*54c0*/  R2UR UR4, R0 ;  /* 0x00000000000472ca */ /* 0x000fe200000e0000 */
[----:B------:R-:W-:Y:S01]  /*54d0*/  VOTEU.ANY UR5, UPT, PT ;  /* 0x0000000000057886 */ /* 0x000fe200038e0100 */
[----:B------:R-:W0:Y:S01]  /*54e0*/  S2R R0, SR_LANEID ;  /* 0x0000000000007919 */ /* 0x000e220000000000 */
[----:B------:R-:W-:-:S10]  /*54f0*/  UFLO.U32 UR5, UR5 ;  /* 0x00000005000572bd */ /* 0x000fd400080e0000 */
[----:B------:R-:W-:-:S06]  /*5500*/  ULOP3.LUT UR4, URZ, UR4, URZ, 0x33, !UPT ;  /* 0x00000004ff047292 */ /* 0x000fcc000f8e33ff */
[----:B------:R-:W-:-:S04]  /*5510*/  IMAD.U32 R2, RZ, RZ, UR4 ;  /* 0x00000004ff027e24 */ /* 0x000fc8000f8e00ff */
[----:B------:R-:W1:Y:S02]  /*5520*/  REDUX UR7, R2 ;  /* 0x00000000020773c4 */ /* 0x000e640000000000 */
[----:B------:R2:W-:Y:S01]  /*5530*/  UTCATOMSWS.AND URZ, UR4 ;  /* 0x0000000400ff79e3 */ /* 0x0005e20008000000 */
[----:B0-----:R-:W-:Y:S01]  /*5540*/  ISETP.EQ.U32.AND P0, PT, R0, UR5, PT ;  /* 0x0000000500007c0c */ /* 0x001fe2000bf02070 */
[----:B-1----:R-:W-:-:S12]  /*5550*/  IMAD.U32 R0, RZ, RZ, UR7 ;  /* 0x00000007ff007e24 */ /* 0x002fd8000f8e00ff */
[----:B------:R2:W-:Y:S01]  /*5560*/  @P0 ATOMS.AND RZ, [UR6], R0 ;  /* 0x00000000ffff098c */ /* 0x0005e2000a800006 */
[----:B------:R-:W-:Y:S05]  /*5570*/  BRA `(.L_x_14) ;  /* 0x0000000000147947 */ /* 0x000fea0003800000 */
.L_x_16:
[----:B------:R-:W-:-:S07]  /*5580*/  MOV R2, 0x55a0 ;  /* 0x000055a000027802 */ /* 0x000fce0000000f00 */
[----:B------:R-:W-:Y:S05]  /*5590*/  CALL.REL.NOINC `($__internal_0_$__cuda_sm10x_tcgen05_guardrail_trap_col_being_dealloced_not_returned_by_alloc) ;  /* 0x00000000002c7944 */ /* 0x000fea0003c00000 */
[----:B------:R-:W-:Y:S05]  /*55a0*/  BRA `(.L_x_14) ;  /* 0x0000000000087947 */ /* 0x000fea0003800000 */
.L_x_15:
[----:B------:R-:W-:-:S07]  /*55b0*/  MOV R2, 0x55d0 ;  /* 0x000055d000027802 */ /* 0x000fce0000000f00 */
[----:B------:R-:W-:Y:S05]  /*55c0*/  CALL.REL.NOINC `($__internal_2_$__cuda_sm10x_tcgen05_guardrail_trap_unallocated_columns_being_dealloced) ;  /* 0x0000000000387944 */ /* 0x000fea0003c00000 */
.L_x_14:
[----:B------:R-:W-:Y:S01]  /*55d0*/  NOP ;  /* 0x0000000000007918 */ /* 0x000fe20000000000 */
[----:B--2---:R-:W-:Y:S05]  /*55e0*/  EXIT ;  /* 0x000000000000794d */ /* 0x004fea0003800000 */
.L_x_9:
[----:B------:R-:W0:Y:S02]  /*55f0*/  SYNCS.PHASECHK.TRANS64.TRYWAIT P2, [UR13], R4 ;  /* 0x00000004ff0075a7 */ /* 0x000e24000804110d */
[----:B0-----:R-:W-:Y:S05]  /*5600*/  @!P2 BRA `(.L_x_9) ;  /* 0xfffffffc00f8a947 */ /* 0x001fea000383ffff */
[----:B------:R-:W-:Y:S05]  /*5610*/  BRA `(.L_x_17) ;  /* 0xffffffe800147947 */ /* 0x000fea000383ffff */
.L_x_13:
[----:B------:R-:W4:Y:S02]  /*5620*/  SYNCS.PHASECHK.TRANS64.TRYWAIT P0, [UR13], R3 ;  /* 0x00000003ff0075a7 */ /* 0x000f24000800110d */
[----:B----4-:R-:W-:Y:S05]  /*5630*/  @!P0 BRA `(.L_x_13) ;  /* 0xfffffffc00f88947 */ /* 0x010fea000383ffff */
[----:B------:R-:W-:Y:S05]  /*5640*/  BRA `(.L_x_12) ;  /* 0xffffffec00807947 */ /* 0x000fea000383ffff */
        .weak           $__internal_0_$__cuda_sm10x_tcgen05_guardrail_trap_col_being_dealloced_not_returned_by_alloc
        .type           $__internal_0_$__cuda_sm10x_tcgen05_guardrail_trap_col_being_dealloced_not_returned_by_alloc,@function
        .size           $__internal_0_$__cuda_sm10x_tcgen05_guardrail_trap_col_being_dealloced_not_returned_by_alloc,($__internal_1_$__cuda_sm10x_tcgen05_guardrail_trap_phase_invalid_during_alloc - $__internal_0_$__cuda_sm10x_tcgen05_guardrail_trap_col_being_dealloced_not_returned_by_alloc)
$__internal_0_$__cuda_sm10x_tcgen05_guardrail_trap_col_being_dealloced_not_returned_by_alloc:
[----:B------:R-:W-:Y:S05]  /*5650*/  BPT.TRAP 0x1 ;  /* 0x000000040000795c */ /* 0x000fea0000300000 */
[----:B------:R-:W-:-:S04]  /*5660*/  IMAD.MOV.U32 R3, RZ, RZ, 0x0 ;  /* 0x00000000ff037424 */ /* 0x000fc800078e00ff */
[----:B------:R-:W-:Y:S05]  /*5670*/  RET.REL.NODEC R2 `(matmul_kernel) ;  /* 0xffffffa802607950 */ /* 0x000fea0003c3ffff */
        .weak           $__internal_1_$__cuda_sm10x_tcgen05_guardrail_trap_phase_invalid_during_alloc
        .type           $__internal_1_$__cuda_sm10x_tcgen05_guardrail_trap_phase_invalid_during_alloc,@function
        .size           $__internal_1_$__cuda_sm10x_tcgen05_guardrail_trap_phase_invalid_during_alloc,($__internal_2_$__cuda_sm10x_tcgen05_guardrail_trap_unallocated_columns_being_dealloced - $__internal_1_$__cuda_sm10x_tcgen05_guardrail_trap_phase_invalid_during_alloc)
$__internal_1_$__cuda_sm10x_tcgen05_guardrail_trap_phase_invalid_during_alloc:
[----:B------:R-:W-:Y:S05]  /*5680*/  BPT.TRAP 0x1 ;  /* 0x000000040000795c */ /* 0x000fea0000300000 */
[----:B------:R-:W-:-:S04]  /*5690*/  IMAD.MOV.U32 R3, RZ, RZ, 0x0 ;  /* 0x00000000ff037424 */ /* 0x000fc800078e00ff */
[----:B------:R-:W-:Y:S05]  /*56a0*/  RET.REL.NODEC R2 `(matmul_kernel) ;  /* 0xffffffa802547950 */ /* 0x000fea0003c3ffff */
        .weak           $__internal_2_$__cuda_sm10x_tcgen05_guardrail_trap_unallocated_columns_being_dealloced
        .type           $__internal_2_$__cuda_sm10x_tcgen05_guardrail_trap_unallocated_columns_being_dealloced,@function
        .size           $__internal_2_$__cuda_sm10x_tcgen05_guardrail_trap_unallocated_columns_being_dealloced,(.L_x_21 - $__internal_2_$__cuda_sm10x_tcgen05_guardrail_trap_unallocated_columns_being_dealloced)
$__internal_2_$__cuda_sm10x_tcgen05_guardrail_trap_unallocated_columns_being_dealloced:
[----:B------:R-:W-:Y:S05]  /*56b0*/  BPT.TRAP 0x1 ;  /* 0x000000040000795c */ /* 0x000fea0000300000 */
[----:B------:R-:W-:-:S04]  /*56c0*/  IMAD.MOV.U32 R3, RZ, RZ, 0x0 ;  /* 0x00000000ff037424 */ /* 0x000fc800078e00ff */
[----:B------:R-:W-:Y:S05]  /*56d0*/  RET.REL.NODEC R2 `(matmul_kernel) ;  /* 0xffffffa802487950 */ /* 0x000fea0003c3ffff */
.L_x_18:
[----:B------:R-:W-:-:S00]  /*56e0*/  BRA `(.L_x_18) ;  /* 0xfffffffc00fc7947 */ /* 0x000fc0000383ffff */
[----:B------:R-:W-:-:S00]  /*56f0*/  NOP ;  /* 0x0000000000007918 */ /* 0x000fc00000000000 */
        /* <DEDUP_REMOVED lines=8> */
.L_x_21:


//--------------------- .nv.shared.matmul_kernel  --------------------------
	.section	.nv.shared.matmul_kernel,"aw",@nobits
	.sectionflags	@""
	.align	16
	.zero		1024


//--------------------- .nv.shared.reserved.0     --------------------------
	.section	.nv.shared.reserved.0,"aw",@nobits
	.align	8
	.weak		__nv_reservedSMEM_offset_0_alias
	.size		__nv_reservedSMEM_offset_0_alias, 0, 64
	.other		__nv_reservedSMEM_offset_0_alias,@"STO_CUDA_RESERVED_SHARED STV_DEFAULT"
__nv_reservedSMEM_offset_0_alias:
	.zero		0
.nv.shared.reserved.0:
	.zero		64
	.weak		__nv_reservedSMEM_allocation_phase
	.type		__nv_reservedSMEM_allocation_phase,@object
	.size		__nv_reservedSMEM_allocation_phase,(.L_0 - __nv_reservedSMEM_allocation_phase)
__nv_reservedSMEM_allocation_phase:
	.zero		1
.L_0:
	.zero		7
	.weak		__nv_reservedSMEM_devtool_atexit_pc
	.type		__nv_reservedSMEM_devtool_atexit_pc,@object
	.size		__nv_reservedSMEM_devtool_atexit_pc,(__nv_reservedSMEM_allocation_mask - __nv_reservedSMEM_devtool_atexit_pc)
__nv_reservedSMEM_devtool_atexit_pc:
	.zero		8
	.weak		__nv_reservedSMEM_allocation_mask
	.type		__nv_reservedSMEM_allocation_mask,@object
	.size		__nv_reservedSMEM_allocation_mask,(.L_2 - __nv_reservedSMEM_allocation_mask)
__nv_reservedSMEM_allocation_mask:
	.zero		4
.L_2:


//--------------------- .nv.constant0.matmul_kernel --------------------------
	.section	.nv.constant0.matmul_kernel,"a",@progbits
	.sectionflags	@""
	.align	4
.nv.constant0.matmul_kernel:
	.zero		976


//--------------------- SYMBOLS --------------------------

	.type		.nv.reservedSmem.offset0,@object
	.size		.nv.reservedSmem.offset0,0x4
	.type		.nv.reservedSmem.cap,@object
	.size		.nv.reservedSmem.cap,0x4
